//
// Generated by NVIDIA NVVM Compiler
//
// Compiler Build ID: CL-36424714
// Cuda compilation tools, release 13.0, V13.0.88
// Based on NVVM 20.0.0
//

.version 9.0
.target sm_100
.address_size 64

	// .globl	_Z9sgemv_devPKfS0_Pfii
.extern .func __assertfail
(
	.param .b64 __assertfail_param_0,
	.param .b64 __assertfail_param_1,
	.param .b32 __assertfail_param_2,
	.param .b64 __assertfail_param_3,
	.param .b64 __assertfail_param_4
)
;
.global .align 1 .b8 __unnamed_1[64] = {118, 111, 105, 100, 32, 115, 103, 101, 109, 118, 95, 100, 101, 118, 40, 99, 111, 110, 115, 116, 32, 102, 108, 111, 97, 116, 32, 42, 44, 32, 99, 111, 110, 115, 116, 32, 102, 108, 111, 97, 116, 32, 42, 44, 32, 102, 108, 111, 97, 116, 32, 42, 44, 32, 105, 110, 116, 44, 32, 105, 110, 116, 41};
// _ZZ9sgemv_devPKfS0_PfiiE4sh_A has been demoted
// _ZZ9sgemv_devPKfS0_PfiiE4sh_x has been demoted
.global .align 1 .b8 $str[23] = {98, 108, 111, 99, 107, 68, 105, 109, 46, 120, 32, 61, 61, 32, 119, 97, 114, 112, 83, 105, 122, 101};
.global .align 1 .b8 $str$1[27] = {47, 116, 109, 112, 47, 115, 97, 115, 115, 95, 99, 117, 95, 102, 49, 48, 107, 102, 119, 97, 95, 47, 107, 46, 99, 117};
.global .align 1 .b8 $str$2[46] = {98, 108, 111, 99, 107, 68, 105, 109, 46, 121, 32, 61, 61, 32, 40, 98, 108, 111, 99, 107, 95, 115, 105, 122, 101, 32, 47, 32, 119, 97, 114, 112, 83, 105, 122, 101, 41, 32, 42, 32, 50, 32, 42, 32, 50};

.visible .entry _Z9sgemv_devPKfS0_Pfii(
	.param .u64 .ptr .align 1 _Z9sgemv_devPKfS0_Pfii_param_0,
	.param .u64 .ptr .align 1 _Z9sgemv_devPKfS0_Pfii_param_1,
	.param .u64 .ptr .align 1 _Z9sgemv_devPKfS0_Pfii_param_2,
	.param .u32 _Z9sgemv_devPKfS0_Pfii_param_3,
	.param .u32 _Z9sgemv_devPKfS0_Pfii_param_4
)
{
	.local .align 8 .b8 	__local_depot0[24];
	.reg .b64 	%SP;
	.reg .b64 	%SPL;
	.reg .pred 	%p<15>;
	.reg .b32 	%r<118>;
	.reg .b32 	%f<137>;
	.reg .b64 	%rd<63>;
	// demoted variable
	.shared .align 4 .b8 _ZZ9sgemv_devPKfS0_PfiiE4sh_A[33280];
	// demoted variable
	.shared .align 4 .b8 _ZZ9sgemv_devPKfS0_PfiiE4sh_x[520];
	mov.u64 	%SPL, __local_depot0;
	ld.param.u64 	%rd6, [_Z9sgemv_devPKfS0_Pfii_param_0];
	ld.param.u64 	%rd7, [_Z9sgemv_devPKfS0_Pfii_param_1];
	ld.param.u64 	%rd8, [_Z9sgemv_devPKfS0_Pfii_param_2];
	ld.param.u32 	%r53, [_Z9sgemv_devPKfS0_Pfii_param_3];
	ld.param.u32 	%r54, [_Z9sgemv_devPKfS0_Pfii_param_4];
	add.u64 	%rd1, %SPL, 0;
	mov.u32 	%r1, %ntid.x;
	setp.eq.s32 	%p1, %r1, 32;
	@%p1 bra 	$L__BB0_2;
	mov.u64 	%rd10, $str;
	cvta.global.u64 	%rd11, %rd10;
	mov.u64 	%rd12, $str$1;
	cvta.global.u64 	%rd13, %rd12;
	mov.u64 	%rd14, __unnamed_1;
	cvta.global.u64 	%rd15, %rd14;
	{ // callseq 0, 0
	.param .b64 param0;
	st.param.b64 	[param0], %rd11;
	.param .b64 param1;
	st.param.b64 	[param1], %rd13;
	.param .b32 param2;
	st.param.b32 	[param2], 61;
	.param .b64 param3;
	st.param.b64 	[param3], %rd15;
	.param .b64 param4;
	st.param.b64 	[param4], 1;
	call.uni 
	__assertfail, 
	(
	param0, 
	param1, 
	param2, 
	param3, 
	param4
	);
	} // callseq 0
$L__BB0_2:
	mov.u32 	%r2, %ntid.y;
	setp.eq.s32 	%p2, %r2, 8;
	@%p2 bra 	$L__BB0_4;
	mov.u64 	%rd16, $str$2;
	cvta.global.u64 	%rd17, %rd16;
	mov.u64 	%rd18, $str$1;
	cvta.global.u64 	%rd19, %rd18;
	mov.u64 	%rd20, __unnamed_1;
	cvta.global.u64 	%rd21, %rd20;
	{ // callseq 1, 0
	.param .b64 param0;
	st.param.b64 	[param0], %rd17;
	.param .b64 param1;
	st.param.b64 	[param1], %rd19;
	.param .b32 param2;
	st.param.b32 	[param2], 63;
	.param .b64 param3;
	st.param.b64 	[param3], %rd21;
	.param .b64 param4;
	st.param.b64 	[param4], 1;
	call.uni 
	__assertfail, 
	(
	param0, 
	param1, 
	param2, 
	param3, 
	param4
	);
	} // callseq 1
$L__BB0_4:
	mul.lo.s32 	%r55, %r1, %r2;
	shr.u32 	%r3, %r55, 1;
	mov.b32 	%r56, 1;
	mov.b32 	%r57, 0;
	st.local.v2.u32 	[%rd1], {%r57, %r56};
	and.b32  	%r58, %r55, 4194302;
	mov.b32 	%r59, 2;
	st.local.v2.u32 	[%rd1+8], {%r58, %r59};
	mov.b32 	%r60, 3;
	st.local.v2.u32 	[%rd1+16], {%r60, %r58};
	mov.u32 	%r4, %tid.y;
	shr.u32 	%r5, %r2, 1;
	setp.ge.u32 	%p3, %r4, %r5;
	@%p3 bra 	$L__BB0_16;
	mov.u32 	%r82, %tid.x;
	mad.lo.s32 	%r6, %r4, %r1, %r82;
	and.b32  	%r7, %r6, 63;
	mov.u32 	%r83, %ctaid.y;
	shl.b32 	%r102, %r83, 6;
	setp.ge.s32 	%p8, %r102, %r53;
	@%p8 bra 	$L__BB0_22;
	mov.u32 	%r85, %ctaid.x;
	shl.b32 	%r9, %r85, 6;
	shr.u32 	%r86, %r6, 1;
	and.b32  	%r10, %r86, 2097120;
	mov.u32 	%r87, _ZZ9sgemv_devPKfS0_PfiiE4sh_A;
	mad.lo.s32 	%r11, %r7, 260, %r87;
	mov.u32 	%r88, %nctaid.x;
	shl.b32 	%r12, %r88, 6;
	mov.u32 	%r89, %nctaid.y;
	shl.b32 	%r13, %r89, 6;
	shl.b32 	%r90, %r6, 2;
	mov.u32 	%r91, _ZZ9sgemv_devPKfS0_PfiiE4sh_x;
	add.s32 	%r14, %r91, %r90;
	shl.b32 	%r15, %r3, 2;
	cvta.to.global.u64 	%rd2, %rd7;
	cvta.to.global.u64 	%rd3, %rd6;
	mov.b32 	%r112, 0;
	mul.wide.s32 	%rd29, %r54, 4;
	mov.u32 	%r111, %r112;
$L__BB0_7:
	setp.ge.s32 	%p9, %r9, %r54;
	@%p9 bra 	$L__BB0_15;
	add.s32 	%r92, %r102, %r10;
	mul.lo.s32 	%r19, %r92, %r54;
	mov.u32 	%r105, %r9;
$L__BB0_9:
	setp.lt.s32 	%p10, %r111, 2;
	mul.wide.u32 	%rd26, %r112, 12;
	add.s64 	%rd4, %rd1, %rd26;
	@%p10 bra 	$L__BB0_11;
	ld.local.u32 	%r93, [%rd4];
	ld.local.u32 	%r94, [%rd4+8];
	// begin inline asm
	barrier.sync %r93, %r94;
	// end inline asm
$L__BB0_11:
	setp.gt.u32 	%p11, %r6, 63;
	add.s32 	%r95, %r105, %r7;
	mad.lo.s32 	%r96, %r112, 16640, %r11;
	add.s32 	%r97, %r95, %r19;
	mul.wide.s32 	%rd27, %r97, 4;
	add.s64 	%rd28, %rd3, %rd27;
	ld.global.nc.f32 	%f102, [%rd28];
	shl.b32 	%r98, %r10, 2;
	add.s32 	%r99, %r96, %r98;
	st.shared.f32 	[%r99], %f102;
	add.s64 	%rd30, %rd28, %rd29;
	ld.global.nc.f32 	%f103, [%rd30];
	st.shared.f32 	[%r99+4], %f103;
	add.s64 	%rd31, %rd30, %rd29;
	ld.global.nc.f32 	%f104, [%rd31];
	st.shared.f32 	[%r99+8], %f104;
	add.s64 	%rd32, %rd31, %rd29;
	ld.global.nc.f32 	%f105, [%rd32];
	st.shared.f32 	[%r99+12], %f105;
	add.s64 	%rd33, %rd32, %rd29;
	ld.global.nc.f32 	%f106, [%rd33];
	st.shared.f32 	[%r99+16], %f106;
	add.s64 	%rd34, %rd33, %rd29;
	ld.global.nc.f32 	%f107, [%rd34];
	st.shared.f32 	[%r99+20], %f107;
	add.s64 	%rd35, %rd34, %rd29;
	ld.global.nc.f32 	%f108, [%rd35];
	st.shared.f32 	[%r99+24], %f108;
	add.s64 	%rd36, %rd35, %rd29;
	ld.global.nc.f32 	%f109, [%rd36];
	st.shared.f32 	[%r99+28], %f109;
	add.s64 	%rd37, %rd36, %rd29;
	ld.global.nc.f32 	%f110, [%rd37];
	st.shared.f32 	[%r99+32], %f110;
	add.s64 	%rd38, %rd37, %rd29;
	ld.global.nc.f32 	%f111, [%rd38];
	st.shared.f32 	[%r99+36], %f111;
	add.s64 	%rd39, %rd38, %rd29;
	ld.global.nc.f32 	%f112, [%rd39];
	st.shared.f32 	[%r99+40], %f112;
	add.s64 	%rd40, %rd39, %rd29;
	ld.global.nc.f32 	%f113, [%rd40];
	st.shared.f32 	[%r99+44], %f113;
	add.s64 	%rd41, %rd40, %rd29;
	ld.global.nc.f32 	%f114, [%rd41];
	st.shared.f32 	[%r99+48], %f114;
	add.s64 	%rd42, %rd41, %rd29;
	ld.global.nc.f32 	%f115, [%rd42];
	st.shared.f32 	[%r99+52], %f115;
	add.s64 	%rd43, %rd42, %rd29;
	ld.global.nc.f32 	%f116, [%rd43];
	st.shared.f32 	[%r99+56], %f116;
	add.s64 	%rd44, %rd43, %rd29;
	ld.global.nc.f32 	%f117, [%rd44];
	st.shared.f32 	[%r99+60], %f117;
	add.s64 	%rd45, %rd44, %rd29;
	ld.global.nc.f32 	%f118, [%rd45];
	st.shared.f32 	[%r99+64], %f118;
	add.s64 	%rd46, %rd45, %rd29;
	ld.global.nc.f32 	%f119, [%rd46];
	st.shared.f32 	[%r99+68], %f119;
	add.s64 	%rd47, %rd46, %rd29;
	ld.global.nc.f32 	%f120, [%rd47];
	st.shared.f32 	[%r99+72], %f120;
	add.s64 	%rd48, %rd47, %rd29;
	ld.global.nc.f32 	%f121, [%rd48];
	st.shared.f32 	[%r99+76], %f121;
	add.s64 	%rd49, %rd48, %rd29;
	ld.global.nc.f32 	%f122, [%rd49];
	st.shared.f32 	[%r99+80], %f122;
	add.s64 	%rd50, %rd49, %rd29;
	ld.global.nc.f32 	%f123, [%rd50];
	st.shared.f32 	[%r99+84], %f123;
	add.s64 	%rd51, %rd50, %rd29;
	ld.global.nc.f32 	%f124, [%rd51];
	st.shared.f32 	[%r99+88], %f124;
	add.s64 	%rd52, %rd51, %rd29;
	ld.global.nc.f32 	%f125, [%rd52];
	st.shared.f32 	[%r99+92], %f125;
	add.s64 	%rd53, %rd52, %rd29;
	ld.global.nc.f32 	%f126, [%rd53];
	st.shared.f32 	[%r99+96], %f126;
	add.s64 	%rd54, %rd53, %rd29;
	ld.global.nc.f32 	%f127, [%rd54];
	st.shared.f32 	[%r99+100], %f127;
	add.s64 	%rd55, %rd54, %rd29;
	ld.global.nc.f32 	%f128, [%rd55];
	st.shared.f32 	[%r99+104], %f128;
	add.s64 	%rd56, %rd55, %rd29;
	ld.global.nc.f32 	%f129, [%rd56];
	st.shared.f32 	[%r99+108], %f129;
	add.s64 	%rd57, %rd56, %rd29;
	ld.global.nc.f32 	%f130, [%rd57];
	st.shared.f32 	[%r99+112], %f130;
	add.s64 	%rd58, %rd57, %rd29;
	ld.global.nc.f32 	%f131, [%rd58];
	st.shared.f32 	[%r99+116], %f131;
	add.s64 	%rd59, %rd58, %rd29;
	ld.global.nc.f32 	%f132, [%rd59];
	st.shared.f32 	[%r99+120], %f132;
	add.s64 	%rd60, %rd59, %rd29;
	ld.global.nc.f32 	%f133, [%rd60];
	st.shared.f32 	[%r99+124], %f133;
	@%p11 bra 	$L__BB0_14;
	mad.lo.s32 	%r109, %r112, 260, %r14;
	add.s32 	%r108, %r6, %r105;
	mov.u32 	%r110, %r6;
$L__BB0_13:
	mul.wide.s32 	%rd61, %r108, 4;
	add.s64 	%rd62, %rd2, %rd61;
	ld.global.nc.f32 	%f134, [%rd62];
	st.shared.f32 	[%r109], %f134;
	add.s32 	%r110, %r110, %r3;
	add.s32 	%r109, %r109, %r15;
	add.s32 	%r108, %r108, %r3;
	setp.lt.u32 	%p12, %r110, 64;
	@%p12 bra 	$L__BB0_13;
$L__BB0_14:
	ld.local.u32 	%r100, [%rd4+4];
	ld.local.u32 	%r101, [%rd4+8];
	// begin inline asm
	barrier.arrive %r100, %r101;
	// end inline asm
	add.s32 	%r111, %r111, 1;
	xor.b32  	%r112, %r112, 1;
	add.s32 	%r105, %r105, %r12;
	setp.lt.s32 	%p13, %r105, %r54;
	@%p13 bra 	$L__BB0_9;
$L__BB0_15:
	add.s32 	%r102, %r102, %r13;
	setp.lt.s32 	%p14, %r102, %r53;
	@%p14 bra 	$L__BB0_7;
	bra.uni 	$L__BB0_22;
$L__BB0_16:
	sub.s32 	%r61, %r4, %r5;
	mov.u32 	%r62, %tid.x;
	mad.lo.s32 	%r37, %r61, %r1, %r62;
	and.b32  	%r38, %r37, 63;
	mov.u32 	%r63, %ctaid.y;
	shl.b32 	%r113, %r63, 6;
	setp.ge.s32 	%p4, %r113, %r54;
	@%p4 bra 	$L__BB0_22;
	mov.u32 	%r65, %ctaid.x;
	shl.b32 	%r40, %r65, 6;
	shr.u32 	%r66, %r37, 1;
	and.b32  	%r41, %r66, 2097120;
	shl.b32 	%r67, %r38, 2;
	mov.u32 	%r68, _ZZ9sgemv_devPKfS0_PfiiE4sh_A;
	add.s32 	%r42, %r68, %r67;
	mov.u32 	%r69, %nctaid.x;
	shl.b32 	%r43, %r69, 6;
	mov.u32 	%r70, %nctaid.y;
	shl.b32 	%r44, %r70, 6;
	cvta.to.global.u64 	%rd5, %rd8;
	mov.b32 	%r117, 0;
$L__BB0_18:
	setp.ge.s32 	%p5, %r40, %r54;
	mov.f32 	%f136, 0f00000000;
	@%p5 bra 	$L__BB0_21;
	mov.f32 	%f136, 0f00000000;
	mov.u32 	%r115, %r40;
$L__BB0_20:
	mul.wide.u32 	%rd22, %r117, 12;
	add.s64 	%rd23, %rd1, %rd22;
	ld.local.u32 	%r71, [%rd23+4];
	ld.local.u32 	%r72, [%rd23+8];
	// begin inline asm
	barrier.sync %r71, %r72;
	// end inline asm
	mad.lo.s32 	%r75, %r117, 16640, %r42;
	mov.u32 	%r76, _ZZ9sgemv_devPKfS0_PfiiE4sh_x;
	mad.lo.s32 	%r77, %r117, 260, %r76;
	mad.lo.s32 	%r78, %r41, 260, %r75;
	ld.shared.f32 	%f6, [%r78];
	shl.b32 	%r79, %r41, 2;
	add.s32 	%r80, %r77, %r79;
	ld.shared.f32 	%f7, [%r80];
	fma.rn.f32 	%f8, %f6, %f7, %f136;
	ld.shared.f32 	%f9, [%r78+260];
	ld.shared.f32 	%f10, [%r80+4];
	fma.rn.f32 	%f11, %f9, %f10, %f8;
	ld.shared.f32 	%f12, [%r78+520];
	ld.shared.f32 	%f13, [%r80+8];
	fma.rn.f32 	%f14, %f12, %f13, %f11;
	ld.shared.f32 	%f15, [%r78+780];
	ld.shared.f32 	%f16, [%r80+12];
	fma.rn.f32 	%f17, %f15, %f16, %f14;
	ld.shared.f32 	%f18, [%r78+1040];
	ld.shared.f32 	%f19, [%r80+16];
	fma.rn.f32 	%f20, %f18, %f19, %f17;
	ld.shared.f32 	%f21, [%r78+1300];
	ld.shared.f32 	%f22, [%r80+20];
	fma.rn.f32 	%f23, %f21, %f22, %f20;
	ld.shared.f32 	%f24, [%r78+1560];
	ld.shared.f32 	%f25, [%r80+24];
	fma.rn.f32 	%f26, %f24, %f25, %f23;
	ld.shared.f32 	%f27, [%r78+1820];
	ld.shared.f32 	%f28, [%r80+28];
	fma.rn.f32 	%f29, %f27, %f28, %f26;
	ld.shared.f32 	%f30, [%r78+2080];
	ld.shared.f32 	%f31, [%r80+32];
	fma.rn.f32 	%f32, %f30, %f31, %f29;
	ld.shared.f32 	%f33, [%r78+2340];
	ld.shared.f32 	%f34, [%r80+36];
	fma.rn.f32 	%f35, %f33, %f34, %f32;
	ld.shared.f32 	%f36, [%r78+2600];
	ld.shared.f32 	%f37, [%r80+40];
	fma.rn.f32 	%f38, %f36, %f37, %f35;
	ld.shared.f32 	%f39, [%r78+2860];
	ld.shared.f32 	%f40, [%r80+44];
	fma.rn.f32 	%f41, %f39, %f40, %f38;
	ld.shared.f32 	%f42, [%r78+3120];
	ld.shared.f32 	%f43, [%r80+48];
	fma.rn.f32 	%f44, %f42, %f43, %f41;
	ld.shared.f32 	%f45, [%r78+3380];
	ld.shared.f32 	%f46, [%r80+52];
	fma.rn.f32 	%f47, %f45, %f46, %f44;
	ld.shared.f32 	%f48, [%r78+3640];
	ld.shared.f32 	%f49, [%r80+56];
	fma.rn.f32 	%f50, %f48, %f49, %f47;
	ld.shared.f32 	%f51, [%r78+3900];
	ld.shared.f32 	%f52, [%r80+60];
	fma.rn.f32 	%f53, %f51, %f52, %f50;
	ld.shared.f32 	%f54, [%r78+4160];
	ld.shared.f32 	%f55, [%r80+64];
	fma.rn.f32 	%f56, %f54, %f55, %f53;
	ld.shared.f32 	%f57, [%r78+4420];
	ld.shared.f32 	%f58, [%r80+68];
	fma.rn.f32 	%f59, %f57, %f58, %f56;
	ld.shared.f32 	%f60, [%r78+4680];
	ld.shared.f32 	%f61, [%r80+72];
	fma.rn.f32 	%f62, %f60, %f61, %f59;
	ld.shared.f32 	%f63, [%r78+4940];
	ld.shared.f32 	%f64, [%r80+76];
	fma.rn.f32 	%f65, %f63, %f64, %f62;
	ld.shared.f32 	%f66, [%r78+5200];
	ld.shared.f32 	%f67, [%r80+80];
	fma.rn.f32 	%f68, %f66, %f67, %f65;
	ld.shared.f32 	%f69, [%r78+5460];
	ld.shared.f32 	%f70, [%r80+84];
	fma.rn.f32 	%f71, %f69, %f70, %f68;
	ld.shared.f32 	%f72, [%r78+5720];
	ld.shared.f32 	%f73, [%r80+88];
	fma.rn.f32 	%f74, %f72, %f73, %f71;
	ld.shared.f32 	%f75, [%r78+5980];
	ld.shared.f32 	%f76, [%r80+92];
	fma.rn.f32 	%f77, %f75, %f76, %f74;
	ld.shared.f32 	%f78, [%r78+6240];
	ld.shared.f32 	%f79, [%r80+96];
	fma.rn.f32 	%f80, %f78, %f79, %f77;
	ld.shared.f32 	%f81, [%r78+6500];
	ld.shared.f32 	%f82, [%r80+100];
	fma.rn.f32 	%f83, %f81, %f82, %f80;
	ld.shared.f32 	%f84, [%r78+6760];
	ld.shared.f32 	%f85, [%r80+104];
	fma.rn.f32 	%f86, %f84, %f85, %f83;
	ld.shared.f32 	%f87, [%r78+7020];
	ld.shared.f32 	%f88, [%r80+108];
	fma.rn.f32 	%f89, %f87, %f88, %f86;
	ld.shared.f32 	%f90, [%r78+7280];
	ld.shared.f32 	%f91, [%r80+112];
	fma.rn.f32 	%f92, %f90, %f91, %f89;
	ld.shared.f32 	%f93, [%r78+7540];
	ld.shared.f32 	%f94, [%r80+116];
	fma.rn.f32 	%f95, %f93, %f94, %f92;
	ld.shared.f32 	%f96, [%r78+7800];
	ld.shared.f32 	%f97, [%r80+120];
	fma.rn.f32 	%f98, %f96, %f97, %f95;
	ld.shared.f32 	%f99, [%r78+8060];
	ld.shared.f32 	%f100, [%r80+124];
	fma.rn.f32 	%f136, %f99, %f100, %f98;
	ld.local.u32 	%r73, [%rd23];
	// begin inline asm
	barrier.arrive %r73, %r72;
	// end inline asm
	xor.b32  	%r117, %r117, 1;
	add.s32 	%r115, %r115, %r43;
	setp.lt.s32 	%p6, %r115, %r54;
	@%p6 bra 	$L__BB0_20;
$L__BB0_21:
	add.s32 	%r81, %r113, %r38;
	mul.wide.s32 	%rd24, %r81, 4;
	add.s64 	%rd25, %rd5, %rd24;
	atom.global.add.f32 	%f101, [%rd25], %f136;
	add.s32 	%r113, %r113, %r44;
	setp.lt.s32 	%p7, %r113, %r54;
	@%p7 bra 	$L__BB0_18;
$L__BB0_22:
	ret;

}


// ===== COMPILED SASS (sm_100) =====

	.target	sm_100

	.elftype	@"ET_EXEC"


//--------------------- .note.nv.tkinfo           --------------------------
	.section	.note.nv.tkinfo,"",@"SHT_NOTE"
	.sectionflags	@"SHF_NOTE_NV_TKINFO"
	.tkinfo
        /*0018*/ 	.word	0x00000002
        /*0030*/ 	.string	""
        /*0030*/ 	.string	"ptxas"
        /*0030*/ 	.string	"Cuda compilation tools, release 13.0, V13.0.88"
        /*0030*/ 	.string	"Build cuda_13.0.r13.0/compiler.36424714_0"
        /*0030*/ 	.string	"-arch sm_100 -m 64 "



//--------------------- .note.nv.cuinfo           --------------------------
	.section	.note.nv.cuinfo,"",@"SHT_NOTE"
	.sectionflags	@"SHF_NOTE_NV_CUINFO"
        /*0018*/ 	.short	0x0002
        /*001a*/ 	.short	0x0064
        /*001c*/ 	.short	0x0082
	.zero		2


//--------------------- .nv.info                  --------------------------
	.section	.nv.info,"",@"SHT_CUDA_INFO"
	.align	4


	//----- nvinfo : EIATTR_REGCOUNT
	.align		4
        /*0000*/ 	.byte	0x04, 0x2f
        /*0002*/ 	.short	(.L_5 - .L_4)
	.align		4
.L_4:
        /*0004*/ 	.word	index@(_Z9sgemv_devPKfS0_Pfii)
        /*0008*/ 	.word	0x00000020


	//----- nvinfo : EIATTR_FRAME_SIZE
	.align		4
.L_5:
        /*000c*/ 	.byte	0x04, 0x11
        /*000e*/ 	.short	(.L_7 - .L_6)
	.align		4
.L_6:
        /*0010*/ 	.word	index@(_Z9sgemv_devPKfS0_Pfii)
        /*0014*/ 	.word	0x00000000


	//----- nvinfo : EIATTR_MIN_STACK_SIZE
	.align		4
.L_7:
        /*0018*/ 	.byte	0x04, 0x12
        /*001a*/ 	.short	(.L_9 - .L_8)
	.align		4
.L_8:
        /*001c*/ 	.word	index@(_Z9sgemv_devPKfS0_Pfii)
        /*0020*/ 	.word	0x00000000
.L_9:


//--------------------- .nv.compat                --------------------------
	.section	.nv.compat,"",@"SHT_CUDA_COMPAT_INFO"
	.align	4
        /*0000*/ 	.byte	0x02, 0x09, 0x00, 0x00, 0x02, 0x02, 0x01, 0x00, 0x02, 0x05, 0x05, 0x00, 0x03, 0x07, 0x01, 0x01
        /*0010*/ 	.byte	0x02, 0x03, 0x00, 0x00, 0x02, 0x06, 0x01, 0x00, 0x04, 0x0b, 0x08, 0x00, 0x09, 0x00, 0x00, 0x00
        /*0020*/ 	.byte	0x00, 0x00, 0x00, 0x00


//--------------------- .nv.info._Z9sgemv_devPKfS0_Pfii --------------------------
	.section	.nv.info._Z9sgemv_devPKfS0_Pfii,"",@"SHT_CUDA_INFO"
	.sectionflags	@""
	.align	4


	//----- nvinfo : EIATTR_CUDA_API_VERSION
	.align		4
        /*0000*/ 	.byte	0x04, 0x37
        /*0002*/ 	.short	(.L_11 - .L_10)
.L_10:
        /*0004*/ 	.word	0x00000082


	//----- nvinfo : EIATTR_KPARAM_INFO
	.align		4
.L_11:
        /*0008*/ 	.byte	0x04, 0x17
        /*000a*/ 	.short	(.L_13 - .L_12)
.L_12:
        /*000c*/ 	.word	0x00000000
        /*0010*/ 	.short	0x0004
        /*0012*/ 	.short	0x001c
        /*0014*/ 	.byte	0x00, 0xf0, 0x11, 0x00


	//----- nvinfo : EIATTR_KPARAM_INFO
	.align		4
.L_13:
        /*0018*/ 	.byte	0x04, 0x17
        /*001a*/ 	.short	(.L_15 - .L_14)
.L_14:
        /*001c*/ 	.word	0x00000000
        /*0020*/ 	.short	0x0003
        /*0022*/ 	.short	0x0018
        /*0024*/ 	.byte	0x00, 0xf0, 0x11, 0x00


	//----- nvinfo : EIATTR_KPARAM_INFO
	.align		4
.L_15:
        /*0028*/ 	.byte	0x04, 0x17
        /*002a*/ 	.short	(.L_17 - .L_16)
.L_16:
        /*002c*/ 	.word	0x00000000
        /*0030*/ 	.short	0x0002
        /*0032*/ 	.short	0x0010
        /*0034*/ 	.byte	0x00, 0xf5, 0x21, 0x00


	//----- nvinfo : EIATTR_KPARAM_INFO
	.align		4
.L_17:
        /*0038*/ 	.byte	0x04, 0x17
        /*003a*/ 	.short	(.L_19 - .L_18)
.L_18:
        /*003c*/ 	.word	0x00000000
        /*0040*/ 	.short	0x0001
        /*0042*/ 	.short	0x0008
        /*0044*/ 	.byte	0x00, 0xf5, 0x21, 0x00


	//----- nvinfo : EIATTR_KPARAM_INFO
	.align		4
.L_19:
        /*0048*/ 	.byte	0x04, 0x17
        /*004a*/ 	.short	(.L_21 - .L_20)
.L_20:
        /*004c*/ 	.word	0x00000000
        /*0050*/ 	.short	0x0000
        /*0052*/ 	.short	0x0000
        /*0054*/ 	.byte	0x00, 0xf5, 0x21, 0x00


	//----- nvinfo : EIATTR_SPARSE_MMA_MASK
	.align		4
.L_21:
        /*0058*/ 	.byte	0x03, 0x50
        /*005a*/ 	.short	0x0000


	//----- nvinfo : EIATTR_MAXREG_COUNT
	.align		4
        /*005c*/ 	.byte	0x03, 0x1b
        /*005e*/ 	.short	0x00ff


	//----- nvinfo : EIATTR_NUM_BARRIERS
	.align		4
        /*0060*/ 	.byte	0x02, 0x4c
        /*0062*/ 	.byte	0x10
	.zero		1


	//----- nvinfo : EIATTR_EXTERNS
	.align		4
        /*0064*/ 	.byte	0x04, 0x0f
        /*0066*/ 	.short	(.L_23 - .L_22)


	//   ....[0]....
	.align		4
.L_22:
        /*0068*/ 	.word	index@(__assertfail)


	//----- nvinfo : EIATTR_MERCURY_ISA_VERSION
	.align		4
.L_23:
        /*006c*/ 	.byte	0x03, 0x5f
        /*006e*/ 	.short	0x0101


	//----- nvinfo : EIATTR_COOP_GROUP_MASK_REGIDS
	.align		4
        /*0070*/ 	.byte	0x04, 0x29
        /*0072*/ 	.short	(.L_25 - .L_24)


	//   ....[0]....
.L_24:
        /*0074*/ 	.word	0xffffffff


	//   ....[1]....
        /*0078*/ 	.word	0xffffffff


	//   ....[2]....
        /*007c*/ 	.word	0x0500000f


	//   ....[3]....
        /*0080*/ 	.word	0x0500000f


	//----- nvinfo : EIATTR_COOP_GROUP_INSTR_OFFSETS
	.align		4
.L_25:
        /*0084*/ 	.byte	0x04, 0x28
        /*0086*/ 	.short	(.L_27 - .L_26)


	//   ....[0]....
.L_26:
        /*0088*/ 	.word	0x000006c0


	//   ....[1]....
        /*008c*/ 	.word	0x00001470


	//   ....[2]....
        /*0090*/ 	.word	0x00001cb0


	//   ....[3]....
        /*0094*/ 	.word	0x00001df0


	//----- nvinfo : EIATTR_VRC_CTA_INIT_COUNT
	.align		4
.L_27:
        /*0098*/ 	.byte	0x02, 0x4a
	.zero		1
	.zero		1


	//----- nvinfo : EIATTR_SYSCALL_OFFSETS
	.align		4
        /*009c*/ 	.byte	0x04, 0x46
        /*009e*/ 	.short	(.L_29 - .L_28)


	//   ....[0]....
.L_28:
        /*00a0*/ 	.word	0x00000130


	//   ....[1]....
        /*00a4*/ 	.word	0x00000260


	//----- nvinfo : EIATTR_EXIT_INSTR_OFFSETS
	.align		4
.L_29:
        /*00a8*/ 	.byte	0x04, 0x1c
        /*00aa*/ 	.short	(.L_31 - .L_30)


	//   ....[0]....
.L_30:
        /*00ac*/ 	.word	0x00000330


	//   ....[1]....
        /*00b0*/ 	.word	0x000010d0


	//   ....[2]....
        /*00b4*/ 	.word	0x00001130


	//   ....[3]....
        /*00b8*/ 	.word	0x00001c50


	//----- nvinfo : EIATTR_CRS_STACK_SIZE
	.align		4
.L_31:
        /*00bc*/ 	.byte	0x04, 0x1e
        /*00be*/ 	.short	(.L_33 - .L_32)
.L_32:
        /*00c0*/ 	.word	0x00000000


	//----- nvinfo : EIATTR_CBANK_PARAM_SIZE
	.align		4
.L_33:
        /*00c4*/ 	.byte	0x03, 0x19
        /*00c6*/ 	.short	0x0020


	//----- nvinfo : EIATTR_PARAM_CBANK
	.align		4
        /*00c8*/ 	.byte	0x04, 0x0a
        /*00ca*/ 	.short	(.L_35 - .L_34)
	.align		4
.L_34:
        /*00cc*/ 	.word	index@(.nv.constant0._Z9sgemv_devPKfS0_Pfii)
        /*00d0*/ 	.short	0x0380
        /*00d2*/ 	.short	0x0020


	//----- nvinfo : EIATTR_SW_WAR
	.align		4
.L_35:
        /*00d4*/ 	.byte	0x04, 0x36
        /*00d6*/ 	.short	(.L_37 - .L_36)
.L_36:
        /*00d8*/ 	.word	0x00000008
.L_37:


//--------------------- .nv.callgraph             --------------------------
	.section	.nv.callgraph,"",@"SHT_CUDA_CALLGRAPH"
	.align	4
	.sectionentsize	8
	.align		4
        /*0000*/ 	.word	0x00000000
	.align		4
        /*0004*/ 	.word	0xffffffff
	.align		4
        /*0008*/ 	.word	index@(_Z9sgemv_devPKfS0_Pfii)
	.align		4
        /*000c*/ 	.word	index@(__assertfail)
	.align		4
        /*0010*/ 	.word	0x00000000
	.align		4
        /*0014*/ 	.word	0xfffffffe
	.align		4
        /*0018*/ 	.word	0x00000000
	.align		4
        /*001c*/ 	.word	0xfffffffd
	.align		4
        /*0020*/ 	.word	0x00000000
	.align		4
        /*0024*/ 	.word	0xfffffffc


//--------------------- .nv.constant4             --------------------------
	.section	.nv.constant4,"a",@progbits
	.align	8
	.align		8
.nv.constant4:
        /*0000*/ 	.dword	__assertfail
	.align		8
        /*0008*/ 	.dword	__unnamed_1
	.align		8
        /*0010*/ 	.dword	$str
	.align		8
        /*0018*/ 	.dword	$str$1
	.align		8
        /*0020*/ 	.dword	$str$2


//--------------------- .text._Z9sgemv_devPKfS0_Pfii --------------------------
	.section	.text._Z9sgemv_devPKfS0_Pfii,"ax",@progbits
	.align	128
        .global         _Z9sgemv_devPKfS0_Pfii
        .type           _Z9sgemv_devPKfS0_Pfii,@function
        .size           _Z9sgemv_devPKfS0_Pfii,(.L_x_27 - _Z9sgemv_devPKfS0_Pfii)
        .other          _Z9sgemv_devPKfS0_Pfii,@"STO_CUDA_ENTRY STV_DEFAULT"
_Z9sgemv_devPKfS0_Pfii:
.text._Z9sgemv_devPKfS0_Pfii:
[----:B------:R-:W0:Y:S01]  /*0000*/  LDC R1, c[0x0][0x37c] ;  /* 0x0000df00ff017b82 */ /* 0x000e220000000800 */
[----:B------:R-:W1:Y:S02]  /*0010*/  LDCU UR36, c[0x0][0x360] ;  /* 0x00006c00ff2477ac */ /* 0x000e640008000800 */
[----:B-1----:R-:W-:-:S09]  /*0020*/  UISETP.NE.AND UP0, UPT, UR36, 0x20, UPT ;  /* 0x000000202400788c */ /* 0x002fd2000bf05270 */
[----:B------:R-:W-:Y:S05]  /*0030*/  BRA.U !UP0, `(.L_x_0) ;  /* 0x0000000108407547 */ /* 0x000fea000b800000 */
[----:B------:R-:W-:Y:S01]  /*0040*/  MOV R0, 0x0 ;  /* 0x0000000000007802 */ /* 0x000fe20000000f00 */
[----:B------:R-:W1:Y:S01]  /*0050*/  LDCU.64 UR4, c[0x4][0x10] ;  /* 0x01000200ff0477ac */ /* 0x000e620008000a00 */
[----:B------:R-:W-:Y:S01]  /*0060*/  HFMA2 R8, -RZ, RZ, 0, 3.635883331298828125e-06 ;  /* 0x0000003dff087431 */ /* 0x000fe200000001ff */
[----:B------:R-:W-:Y:S01]  /*0070*/  MOV R12, 0x1 ;  /* 0x00000001000c7802 */ /* 0x000fe20000000f00 */
[----:B------:R2:W3:Y:S01]  /*0080*/  LDC.64 R2, c[0x4][R0] ;  /* 0x0100000000027b82 */ /* 0x0004e20000000a00 */
[----:B------:R-:W4:Y:S01]  /*0090*/  LDCU.64 UR6, c[0x4][0x18] ;  /* 0x01000300ff0677ac */ /* 0x000f220008000a00 */
[----:B------:R-:W-:Y:S01]  /*00a0*/  IMAD.MOV.U32 R13, RZ, RZ, RZ ;  /* 0x000000ffff0d7224 */ /* 0x000fe200078e00ff */
[----:B------:R-:W5:Y:S01]  /*00b0*/  LDCU.64 UR8, c[0x4][0x8] ;  /* 0x01000100ff0877ac */ /* 0x000f620008000a00 */
[----:B-1----:R-:W-:Y:S02]  /*00c0*/  MOV R4, UR4 ;  /* 0x0000000400047c02 */ /* 0x002fe40008000f00 */
[----:B------:R-:W-:Y:S01]  /*00d0*/  MOV R5, UR5 ;  /* 0x0000000500057c02 */ /* 0x000fe20008000f00 */
[----:B----4-:R-:W-:Y:S01]  /*00e0*/  IMAD.U32 R6, RZ, RZ, UR6 ;  /* 0x00000006ff067e24 */ /* 0x010fe2000f8e00ff */
[----:B------:R-:W-:-:S02]  /*00f0*/  MOV R7, UR7 ;  /* 0x0000000700077c02 */ /* 0x000fc40008000f00 */
[----:B-----5:R-:W-:Y:S01]  /*0100*/  MOV R10, UR8 ;  /* 0x00000008000a7c02 */ /* 0x020fe20008000f00 */
[----:B--2---:R-:W-:-:S07]  /*0110*/  IMAD.U32 R11, RZ, RZ, UR9 ;  /* 0x00000009ff0b7e24 */ /* 0x004fce000f8e00ff */
[----:B------:R-:W-:-:S07]  /*0120*/  LEPC R20, `(.L_x_0) ;  /* 0x000000001014794e */ /* 0x000fce0000000000 */
[----:B0--3--:R-:W-:Y:S05]  /*0130*/  CALL.ABS.NOINC R2 ;  /* 0x0000000002007343 */ /* 0x009fea0003c00000 */
.L_x_0:
[----:B------:R-:W1:Y:S02]  /*0140*/  LDC R18, c[0x0][0x364] ;  /* 0x0000d900ff127b82 */ /* 0x000e640000000800 */
[----:B-1----:R-:W-:-:S13]  /*0150*/  ISETP.NE.AND P0, PT, R18, 0x8, PT ;  /* 0x000000081200780c */ /* 0x002fda0003f05270 */
[----:B------:R-:W-:Y:S05]  /*0160*/  @!P0 BRA `(.L_x_1) ;  /* 0x0000000000408947 */ /* 0x000fea0003800000 */
[----:B------:R-:W-:Y:S01]  /*0170*/  MOV R0, 0x0 ;  /* 0x0000000000007802 */ /* 0x000fe20000000f00 */
[----:B------:R-:W1:Y:S01]  /*0180*/  LDCU.64 UR4, c[0x4][0x20] ;  /* 0x01000400ff0477ac */ /* 0x000e620008000a00 */
[----:B------:R-:W-:Y:S01]  /*0190*/  HFMA2 R8, -RZ, RZ, 0, 3.755092620849609375e-06 ;  /* 0x0000003fff087431 */ /* 0x000fe200000001ff */
        /* <DEDUP_REMOVED lines=13> */
.L_x_1:
[----:B------:R-:W1:Y:S01]  /*0270*/  S2R R9, SR_TID.Y ;  /* 0x0000000000097919 */ /* 0x000e620000002200 */
[----:B------:R-:W2:Y:S01]  /*0280*/  LDC.64 R16, c[0x0][0x358] ;  /* 0x0000d600ff107b82 */ /* 0x000ea20000000a00 */
[----:B------:R-:W-:Y:S01]  /*0290*/  SHF.R.U32.HI R2, RZ, 0x1, R18 ;  /* 0x00000001ff027819 */ /* 0x000fe20000011612 */
[----:B------:R-:W-:-:S05]  /*02a0*/  IMAD R5, R18, UR36, RZ ;  /* 0x0000002412057c24 */ /* 0x000fca000f8e02ff */
[----:B------:R-:W-:Y:S02]  /*02b0*/  LOP3.LUT R0, R5, 0x3ffffe, RZ, 0xc0, !PT ;  /* 0x003ffffe05007812 */ /* 0x000fe400078ec0ff */
[----:B-1----:R-:W-:-:S13]  /*02c0*/  ISETP.GE.U32.AND P0, PT, R9, R2, PT ;  /* 0x000000020900720c */ /* 0x002fda0003f06070 */
[----:B------:R-:W-:Y:S05]  /*02d0*/  @P0 BRA `(.L_x_2) ;  /* 0x0000000c00800947 */ /* 0x000fea0003800000 */
[----:B------:R-:W1:Y:S01]  /*02e0*/  S2UR UR4, SR_CTAID.Y ;  /* 0x00000000000479c3 */ /* 0x000e620000002600 */
[----:B------:R-:W3:Y:S07]  /*02f0*/  S2R R4, SR_TID.X ;  /* 0x0000000000047919 */ /* 0x000eee0000002100 */
[----:B------:R-:W4:Y:S01]  /*0300*/  LDC R2, c[0x0][0x398] ;  /* 0x0000e600ff027b82 */ /* 0x000f220000000800 */
[----:B-1----:R-:W-:-:S06]  /*0310*/  USHF.L.U32 UR4, UR4, 0x6, URZ ;  /* 0x0000000604047899 */ /* 0x002fcc00080006ff */
[----:B----4-:R-:W-:-:S13]  /*0320*/  ISETP.LE.AND P0, PT, R2, UR4, PT ;  /* 0x0000000402007c0c */ /* 0x010fda000bf03270 */
[----:B---3--:R-:W-:Y:S05]  /*0330*/  @P0 EXIT ;  /* 0x000000000000094d */ /* 0x008fea0003800000 */
[----:B------:R-:W1:Y:S01]  /*0340*/  S2R R15, SR_CgaCtaId ;  /* 0x00000000000f7919 */ /* 0x000e620000008800 */
[----:B------:R-:W3:Y:S01]  /*0350*/  LDC R2, c[0x0][0x370] ;  /* 0x0000dc00ff027b82 */ /* 0x000ee20000000800 */
[----:B------:R-:W-:Y:S01]  /*0360*/  MOV R6, 0x400 ;  /* 0x0000040000067802 */ /* 0x000fe20000000f00 */
[----:B------:R-:W-:Y:S01]  /*0370*/  IMAD R4, R9, UR36, R4 ;  /* 0x0000002409047c24 */ /* 0x000fe2000f8e0204 */
[----:B------:R-:W4:Y:S01]  /*0380*/  S2R R10, SR_CTAID.X ;  /* 0x00000000000a7919 */ /* 0x000f220000002500 */
[----:B------:R-:W-:Y:S01]  /*0390*/  HFMA2 R9, -RZ, RZ, 0, 0 ;  /* 0x00000000ff097431 */ /* 0x000fe200000001ff */
[----:B------:R-:W-:Y:S02]  /*03a0*/  IADD3 R7, PT, PT, R6, 0x8200, RZ ;  /* 0x0000820006077810 */ /* 0x000fe40007ffe0ff */
[----:B------:R-:W-:Y:S01]  /*03b0*/  SHF.R.U32.HI R11, RZ, 0x1, R4 ;  /* 0x00000001ff0b7819 */ /* 0x000fe20000011604 */
[----:B------:R-:W0:Y:S01]  /*03c0*/  LDC R3, c[0x0][0x374] ;  /* 0x0000dd00ff037b82 */ /* 0x000e220000000800 */
[----:B------:R-:W-:-:S02]  /*03d0*/  SHF.R.U32.HI R5, RZ, 0x1, R5 ;  /* 0x00000001ff057819 */ /* 0x000fc40000011605 */
[----:B------:R-:W-:Y:S02]  /*03e0*/  MOV R8, UR4 ;  /* 0x0000000400087c02 */ /* 0x000fe40008000f00 */
[----:B------:R-:W-:Y:S02]  /*03f0*/  LOP3.LUT R11, R11, 0x1fffe0, RZ, 0xc0, !PT ;  /* 0x001fffe00b0b7812 */ /* 0x000fe400078ec0ff */
[C---:B-1----:R-:W-:Y:S02]  /*0400*/  LEA R13, R15.reuse, R6, 0x18 ;  /* 0x000000060f0d7211 */ /* 0x042fe400078ec0ff */
[----:B------:R-:W-:Y:S01]  /*0410*/  LEA R15, R15, R7, 0x18 ;  /* 0x000000070f0f7211 */ /* 0x000fe200078ec0ff */
[----:B------:R-:W-:Y:S01]  /*0420*/  IMAD.MOV.U32 R7, RZ, RZ, RZ ;  /* 0x000000ffff077224 */ /* 0x000fe200078e00ff */
[----:B------:R-:W-:Y:S02]  /*0430*/  LOP3.LUT R6, R4, 0x3f, RZ, 0xc0, !PT ;  /* 0x0000003f04067812 */ /* 0x000fe400078ec0ff */
[----:B----4-:R-:W-:Y:S01]  /*0440*/  SHF.L.U32 R10, R10, 0x6, RZ ;  /* 0x000000060a0a7819 */ /* 0x010fe200000006ff */
[----:B------:R-:W-:-:S02]  /*0450*/  IMAD R22, R4, 0x4, R15 ;  /* 0x0000000404167824 */ /* 0x000fc400078e020f */
[----:B------:R-:W-:-:S07]  /*0460*/  IMAD R12, R6, 0x104, R13 ;  /* 0x00000104060c7824 */ /* 0x000fce00078e020d */
.L_x_12:
[----:B------:R-:W1:Y:S02]  /*0470*/  LDCU UR4, c[0x0][0x39c] ;  /* 0x00007380ff0477ac */ /* 0x000e640008000800 */
[----:B-1----:R-:W-:-:S13]  /*0480*/  ISETP.GE.AND P0, PT, R10, UR4, PT ;  /* 0x000000040a007c0c */ /* 0x002fda000bf06270 */
[----:B------:R-:W-:Y:S05]  /*0490*/  @P0 BRA `(.L_x_3) ;  /* 0x0000000800fc0947 */ /* 0x000fea0003800000 */
[----:B------:R-:W-:Y:S01]  /*04a0*/  BSSY B0, `(.L_x_3) ;  /* 0x00000be000007945 */ /* 0x000fe20003800000 */
[----:B------:R-:W-:Y:S02]  /*04b0*/  IADD3 R23, PT, PT, R11, R8, RZ ;  /* 0x000000080b177210 */ /* 0x000fe40007ffe0ff */
[----:B------:R-:W-:-:S07]  /*04c0*/  MOV R25, R10 ;  /* 0x0000000a00197202 */ /* 0x000fce0000000f00 */
.L_x_11:
[----:B------:R-:W1:Y:S01]  /*04d0*/  LDC R24, c[0x0][0x39c] ;  /* 0x0000e700ff187b82 */ /* 0x000e620000000800 */
[----:B------:R-:W-:Y:S01]  /*04e0*/  ISETP.GE.AND P0, PT, R9, 0x2, PT ;  /* 0x000000020900780c */ /* 0x000fe20003f06270 */
[----:B------:R-:W-:Y:S01]  /*04f0*/  BSSY B1, `(.L_x_4) ;  /* 0x000001f000017945 */ /* 0x000fe20003800000 */
[----:B------:R-:W-:Y:S02]  /*0500*/  IMAD.IADD R20, R6, 0x1, R25 ;  /* 0x0000000106147824 */ /* 0x000fe400078e0219 */
[----:B------:R-:W-:-:S03]  /*0510*/  IMAD R26, R7, 0xc, RZ ;  /* 0x0000000c071a7824 */ /* 0x000fc600078e02ff */
[----:B------:R-:W4:Y:S06]  /*0520*/  LDC.64 R18, c[0x0][0x380] ;  /* 0x0000e000ff127b82 */ /* 0x000f2c0000000a00 */
[----:B------:R-:W-:Y:S05]  /*0530*/  @!P0 BRA `(.L_x_5) ;  /* 0x0000000000688947 */ /* 0x000fea0003800000 */
[C---:B------:R-:W-:Y:S01]  /*0540*/  ISETP.EQ.AND P1, PT, R26.reuse, -0x8, PT ;  /* 0xfffffff81a00780c */ /* 0x040fe20003f22270 */
[----:B------:R-:W-:Y:S01]  /*0550*/  UMOV UR4, 0xffffffff ;  /* 0xffffffff00047882 */ /* 0x000fe20000000000 */
[C---:B------:R-:W-:Y:S02]  /*0560*/  ISETP.EQ.AND P5, PT, R26.reuse, -0x4, PT ;  /* 0xfffffffc1a00780c */ /* 0x040fe40003fa2270 */
[C---:B------:R-:W-:Y:S02]  /*0570*/  ISETP.EQ.AND P4, PT, R26.reuse, RZ, PT ;  /* 0x000000ff1a00720c */ /* 0x040fe40003f82270 */
[C---:B------:R-:W-:Y:S02]  /*0580*/  ISETP.EQ.AND P3, PT, R26.reuse, 0x4, PT ;  /* 0x000000041a00780c */ /* 0x040fe40003f62270 */
[C---:B------:R-:W-:Y:S02]  /*0590*/  ISETP.EQ.AND P2, PT, R26.reuse, 0x8, PT ;  /* 0x000000081a00780c */ /* 0x040fe40003f42270 */
[----:B------:R-:W-:-:S03]  /*05a0*/  ISETP.EQ.AND P0, PT, R26, 0xc, PT ;  /* 0x0000000c1a00780c */ /* 0x000fc60003f02270 */
[----:B------:R-:W-:Y:S02]  /*05b0*/  @P1 MOV R13, RZ ;  /* 0x000000ff000d1202 */ /* 0x000fe40000000f00 */
[C---:B------:R-:W-:Y:S01]  /*05c0*/  ISETP.EQ.AND P1, PT, R26.reuse, 0x10, PT ;  /* 0x000000101a00780c */ /* 0x040fe20003f22270 */
[----:B------:R-:W-:Y:S01]  /*05d0*/  @P5 IMAD.MOV.U32 R13, RZ, RZ, 0x1 ;  /* 0x00000001ff0d5424 */ /* 0x000fe200078e00ff */
[----:B------:R-:W-:Y:S02]  /*05e0*/  ISETP.EQ.AND P5, PT, R26, 0x14, PT ;  /* 0x000000141a00780c */ /* 0x000fe40003fa2270 */
[----:B------:R-:W-:Y:S02]  /*05f0*/  @P4 MOV R14, RZ ;  /* 0x000000ff000e4202 */ /* 0x000fe40000000f00 */
[----:B------:R-:W-:Y:S01]  /*0600*/  @P3 MOV R14, 0x1 ;  /* 0x00000001000e3802 */ /* 0x000fe20000000f00 */
[----:B------:R-:W-:Y:S01]  /*0610*/  @P2 IMAD.MOV.U32 R14, RZ, RZ, R0 ;  /* 0x000000ffff0e2224 */ /* 0x000fe200078e0000 */
[----:B------:R-:W-:-:S02]  /*0620*/  @P4 MOV R13, R0 ;  /* 0x00000000000d4202 */ /* 0x000fc40000000f00 */
[----:B------:R-:W-:Y:S01]  /*0630*/  @P3 MOV R13, 0x2 ;  /* 0x00000002000d3802 */ /* 0x000fe20000000f00 */
[----:B------:R-:W-:Y:S01]  /*0640*/  @P2 IMAD.MOV.U32 R13, RZ, RZ, 0x3 ;  /* 0x00000003ff0d2424 */ /* 0x000fe200078e00ff */
[----:B------:R-:W-:Y:S02]  /*0650*/  @P0 MOV R14, 0x2 ;  /* 0x00000002000e0802 */ /* 0x000fe40000000f00 */
[----:B------:R-:W-:Y:S01]  /*0660*/  @P1 MOV R14, 0x3 ;  /* 0x00000003000e1802 */ /* 0x000fe20000000f00 */
[----:B------:R-:W-:Y:S01]  /*0670*/  @P5 IMAD.MOV.U32 R14, RZ, RZ, R0 ;  /* 0x000000ffff0e5224 */ /* 0x000fe200078e0000 */
[----:B------:R-:W-:Y:S01]  /*0680*/  @P0 MOV R13, R0 ;  /* 0x00000000000d0202 */ /* 0x000fe20000000f00 */
[----:B------:R-:W-:Y:S06]  /*0690*/  BRA.DIV UR4, `(.L_x_6) ;  /* 0x0000001604707947 */ /* 0x000fec000b800000 */
[----:B------:R-:W-:-:S04]  /*06a0*/  SHF.L.U32 R13, R13, 0x10, RZ ;  /* 0x000000100d0d7819 */ /* 0x000fc800000006ff */
[----:B------:R-:W-:-:S05]  /*06b0*/  LOP3.LUT R13, R13, 0xf, R14, 0xf8, !PT ;  /* 0x0000000f0d0d7812 */ /* 0x000fca00078ef80e */
[----:B------:R5:W-:Y:S02]  /*06c0*/  BAR.SYNC.DEFER_BLOCKING R13, R13 ;  /* 0x0000000d0000731d */ /* 0x000be40000010000 */
[----:B-----5:R-:W-:-:S07]  /*06d0*/  SHF.R.U32 R13, R13, 0x10, RZ ;  /* 0x000000100d0d7819 */ /* 0x020fce00000016ff */
.L_x_5:
[----:B------:R-:W-:Y:S05]  /*06e0*/  BSYNC B1 ;  /* 0x0000000000017941 */ /* 0x000fea0003800000 */
.L_x_4:
[C---:B--2---:R-:W-:Y:S01]  /*06f0*/  R2UR UR4, R16.reuse ;  /* 0x00000000100472ca */ /* 0x044fe200000e0000 */
[----:B-1----:R-:W-:Y:S01]  /*0700*/  IMAD R21, R23, R24, R20 ;  /* 0x0000001817157224 */ /* 0x002fe200078e0214 */
[----:B------:R-:W-:Y:S02]  /*0710*/  R2UR UR5, R17 ;  /* 0x00000000110572ca */ /* 0x000fe400000e0000 */
[----:B------:R-:W-:Y:S01]  /*0720*/  R2UR UR6, R16 ;  /* 0x00000000100672ca */ /* 0x000fe200000e0000 */
[----:B----4-:R-:W-:Y:S01]  /*0730*/  IMAD.WIDE R20, R21, 0x4, R18 ;  /* 0x0000000415147825 */ /* 0x010fe200078e0212 */
[----:B------:R-:W-:-:S09]  /*0740*/  R2UR UR7, R17 ;  /* 0x00000000110772ca */ /* 0x000fd200000e0000 */
[----:B------:R-:W2:Y:S01]  /*0750*/  LDG.E.CONSTANT R18, desc[UR4][R20.64] ;  /* 0x0000000414127981 */ /* 0x000ea2000c1e9900 */
[----:B------:R-:W-:-:S05]  /*0760*/  IMAD.WIDE R28, R24, 0x4, R20 ;  /* 0x00000004181c7825 */ /* 0x000fca00078e0214 */
[----:B------:R1:W4:Y:S02]  /*0770*/  LDG.E.CONSTANT R27, desc[UR6][R28.64] ;  /* 0x000000061c1b7981 */ /* 0x000324000c1e9900 */
[----:B-1----:R-:W-:-:S04]  /*0780*/  IMAD.WIDE R28, R24, 0x4, R28 ;  /* 0x00000004181c7825 */ /* 0x002fc800078e021c */
[----:B------:R-:W-:Y:S01]  /*0790*/  IMAD R13, R7, 0x4100, R12 ;  /* 0x00004100070d7824 */ /* 0x000fe200078e020c */
[----:B------:R-:W5:Y:S01]  /*07a0*/  LDG.E.CONSTANT R19, desc[UR4][R28.64] ;  /* 0x000000041c137981 */ /* 0x000f62000c1e9900 */
[----:B------:R-:W-:-:S03]  /*07b0*/  IMAD.WIDE R14, R24, 0x4, R28 ;  /* 0x00000004180e7825 */ /* 0x000fc600078e021c */
[----:B------:R-:W-:Y:S02]  /*07c0*/  LEA R13, R11, R13, 0x2 ;  /* 0x0000000d0b0d7211 */ /* 0x000fe400078e10ff */
[----:B------:R1:W3:Y:S02]  /*07d0*/  LDG.E.CONSTANT R20, desc[UR4][R14.64] ;  /* 0x000000040e147981 */ /* 0x0002e4000c1e9900 */
[----:B-1----:R-:W-:-:S05]  /*07e0*/  IMAD.WIDE R14, R24, 0x4, R14 ;  /* 0x00000004180e7825 */ /* 0x002fca00078e020e */
[----:B------:R-:W4:Y:S01]  /*07f0*/  LDG.E.CONSTANT R21, desc[UR6][R14.64] ;  /* 0x000000060e157981 */ /* 0x000f22000c1e9900 */
[----:B------:R-:W-:-:S03]  /*0800*/  IMAD.WIDE R28, R24, 0x4, R14 ;  /* 0x00000004181c7825 */ /* 0x000fc600078e020e */
[----:B--2---:R1:W-:Y:S04]  /*0810*/  STS [R13], R18 ;  /* 0x000000120d007388 */ /* 0x0043e80000000800 */
[----:B-1----:R1:W2:Y:S02]  /*0820*/  LDG.E.CONSTANT R18, desc[UR4][R28.64] ;  /* 0x000000041c127981 */ /* 0x0022a4000c1e9900 */
[C---:B-1----:R-:W-:Y:S02]  /*0830*/  IMAD.WIDE R28, R24.reuse, 0x4, R28 ;  /* 0x00000004181c7825 */ /* 0x042fe400078e021c */
[----:B-----5:R1:W-:Y:S02]  /*0840*/  STS [R13+0x8], R19 ;  /* 0x000008130d007388 */ /* 0x0203e40000000800 */
[----:B------:R-:W-:-:S02]  /*0850*/  IMAD.WIDE R14, R24, 0x4, R28 ;  /* 0x00000004180e7825 */ /* 0x000fc400078e021c */
[----:B---3--:R3:W-:Y:S04]  /*0860*/  STS [R13+0xc], R20 ;  /* 0x00000c140d007388 */ /* 0x0087e80000000800 */
[----:B-1----:R-:W5:Y:S04]  /*0870*/  LDG.E.CONSTANT R19, desc[UR6][R28.64] ;  /* 0x000000061c137981 */ /* 0x002f68000c1e9900 */
[----:B---3--:R1:W3:Y:S02]  /*0880*/  LDG.E.CONSTANT R20, desc[UR4][R14.64] ;  /* 0x000000040e147981 */ /* 0x0082e4000c1e9900 */
[----:B-1----:R-:W-:-:S04]  /*0890*/  IMAD.WIDE R14, R24, 0x4, R14 ;  /* 0x00000004180e7825 */ /* 0x002fc800078e020e */
[C---:B------:R-:W-:Y:S01]  /*08a0*/  IMAD.WIDE R28, R24.reuse, 0x4, R14 ;  /* 0x00000004181c7825 */ /* 0x040fe200078e020e */
[----:B--2---:R1:W-:Y:S04]  /*08b0*/  STS [R13+0x14], R18 ;  /* 0x000014120d007388 */ /* 0x0043e80000000800 */
[----:B-1----:R1:W2:Y:S04]  /*08c0*/  LDG.E.CONSTANT R18, desc[UR4][R28.64] ;  /* 0x000000041c127981 */ /* 0x0022a8000c1e9900 */
[----:B----4-:R4:W-:Y:S01]  /*08d0*/  STS [R13+0x4], R27 ;  /* 0x0000041b0d007388 */ /* 0x0109e20000000800 */
[----:B-1----:R-:W-:-:S03]  /*08e0*/  IMAD.WIDE R28, R24, 0x4, R28 ;  /* 0x00000004181c7825 */ /* 0x002fc600078e021c */
[----:B----4-:R1:W4:Y:S01]  /*08f0*/  LDG.E.CONSTANT R27, desc[UR6][R14.64] ;  /* 0x000000060e1b7981 */ /* 0x010322000c1e9900 */
[----:B------:R-:W-:Y:S02]  /*0900*/  R2UR UR8, R16 ;  /* 0x00000000100872ca */ /* 0x000fe400000e0000 */
[----:B------:R-:W-:Y:S01]  /*0910*/  R2UR UR9, R17 ;  /* 0x00000000110972ca */ /* 0x000fe200000e0000 */
[----:B------:R0:W-:Y:S01]  /*0920*/  STS [R13+0x10], R21 ;  /* 0x000010150d007388 */ /* 0x0001e20000000800 */
[----:B-1----:R-:W-:-:S03]  /*0930*/  IMAD.WIDE R14, R24, 0x4, R28 ;  /* 0x00000004180e7825 */ /* 0x002fc600078e021c */
[----:B-----5:R1:W-:Y:S04]  /*0940*/  STS [R13+0x18], R19 ;  /* 0x000018130d007388 */ /* 0x0203e80000000800 */
[----:B0-----:R0:W5:Y:S04]  /*0950*/  LDG.E.CONSTANT R21, desc[UR4][R14.64] ;  /* 0x000000040e157981 */ /* 0x001168000c1e9900 */
[----:B-1----:R1:W5:Y:S01]  /*0960*/  LDG.E.CONSTANT R19, desc[UR6][R28.64] ;  /* 0x000000061c137981 */ /* 0x002362000c1e9900 */
[----:B0-----:R-:W-:-:S04]  /*0970*/  IMAD.WIDE R14, R24, 0x4, R14 ;  /* 0x00000004180e7825 */ /* 0x001fc800078e020e */
[C---:B-1----:R-:W-:Y:S01]  /*0980*/  IMAD.WIDE R28, R24.reuse, 0x4, R14 ;  /* 0x00000004181c7825 */ /* 0x042fe200078e020e */
[----:B---3--:R0:W-:Y:S04]  /*0990*/  STS [R13+0x1c], R20 ;  /* 0x00001c140d007388 */ /* 0x0081e80000000800 */
[----:B0-----:R-:W3:Y:S04]  /*09a0*/  LDG.E.CONSTANT R20, desc[UR6][R14.64] ;  /* 0x000000060e147981 */ /* 0x001ee8000c1e9900 */
[----:B--2---:R0:W-:Y:S04]  /*09b0*/  STS [R13+0x24], R18 ;  /* 0x000024120d007388 */ /* 0x0041e80000000800 */
[----:B0-----:R0:W2:Y:S02]  /*09c0*/  LDG.E.CONSTANT R18, desc[UR8][R28.64] ;  /* 0x000000081c127981 */ /* 0x0010a4000c1e9900 */
[----:B0-----:R-:W-:-:S02]  /*09d0*/  IMAD.WIDE R28, R24, 0x4, R28 ;  /* 0x00000004181c7825 */ /* 0x001fc400078e021c */
[----:B----4-:R0:W-:Y:S02]  /*09e0*/  STS [R13+0x20], R27 ;  /* 0x0000201b0d007388 */ /* 0x0101e40000000800 */
[----:B------:R-:W-:-:S05]  /*09f0*/  IMAD.WIDE R14, R24, 0x4, R28 ;  /* 0x00000004180e7825 */ /* 0x000fca00078e021c */
[----:B0-----:R0:W4:Y:S04]  /*0a00*/  LDG.E.CONSTANT R27, desc[UR4][R14.64] ;  /* 0x000000040e1b7981 */ /* 0x001128000c1e9900 */
[----:B-----5:R1:W-:Y:S01]  /*0a10*/  STS [R13+0x28], R19 ;  /* 0x000028130d007388 */ /* 0x0203e20000000800 */
[----:B0-----:R-:W-:-:S03]  /*0a20*/  IMAD.WIDE R14, R24, 0x4, R14 ;  /* 0x00000004180e7825 */ /* 0x001fc600078e020e */
[----:B-1----:R0:W5:Y:S02]  /*0a30*/  LDG.E.CONSTANT R19, desc[UR4][R28.64] ;  /* 0x000000041c137981 */ /* 0x002164000c1e9900 */
[C---:B0-----:R-:W-:Y:S02]  /*0a40*/  IMAD.WIDE R28, R24.reuse, 0x4, R14 ;  /* 0x00000004181c7825 */ /* 0x041fe400078e020e */
[----:B---3--:R0:W-:Y:S04]  /*0a50*/  STS [R13+0x30], R20 ;  /* 0x000030140d007388 */ /* 0x0081e80000000800 */
[----:B0-----:R-:W3:Y:S04]  /*0a60*/  LDG.E.CONSTANT R20, desc[UR6][R14.64] ;  /* 0x000000060e147981 */ /* 0x001ee8000c1e9900 */
[----:B--2---:R0:W-:Y:S04]  /*0a70*/  STS [R13+0x34], R18 ;  /* 0x000034120d007388 */ /* 0x0041e80000000800 */
[----:B0-----:R0:W2:Y:S02]  /*0a80*/  LDG.E.CONSTANT R18, desc[UR8][R28.64] ;  /* 0x000000081c127981 */ /* 0x0010a4000c1e9900 */
[----:B0-----:R-:W-:-:S02]  /*0a90*/  IMAD.WIDE R28, R24, 0x4, R28 ;  /* 0x00000004181c7825 */ /* 0x001fc400078e021c */
[----:B------:R0:W-:Y:S02]  /*0aa0*/  STS [R13+0x2c], R21 ;  /* 0x00002c150d007388 */ /* 0x0001e40000000800 */
[C---:B------:R-:W-:Y:S02]  /*0ab0*/  IMAD.WIDE R14, R24.reuse, 0x4, R28 ;  /* 0x00000004180e7825 */ /* 0x040fe400078e021c */
[----:B0-----:R-:W4:Y:S04]  /*0ac0*/  LDG.E.CONSTANT R21, desc[UR4][R28.64] ;  /* 0x000000041c157981 */ /* 0x001f28000c1e9900 */
[----:B-----5:R0:W-:Y:S04]  /*0ad0*/  STS [R13+0x38], R19 ;  /* 0x000038130d007388 */ /* 0x0201e80000000800 */
[----:B0-----:R0:W5:Y:S02]  /*0ae0*/  LDG.E.CONSTANT R19, desc[UR4][R14.64] ;  /* 0x000000040e137981 */ /* 0x001164000c1e9900 */
[----:B0-----:R-:W-:-:S04]  /*0af0*/  IMAD.WIDE R14, R24, 0x4, R14 ;  /* 0x00000004180e7825 */ /* 0x001fc800078e020e */
[C---:B------:R-:W-:Y:S01]  /*0b00*/  IMAD.WIDE R28, R24.reuse, 0x4, R14 ;  /* 0x00000004181c7825 */ /* 0x040fe200078e020e */
[----:B---3--:R0:W-:Y:S04]  /*0b10*/  STS [R13+0x40], R20 ;  /* 0x000040140d007388 */ /* 0x0081e80000000800 */
[----:B0-----:R-:W3:Y:S04]  /*0b20*/  LDG.E.CONSTANT R20, desc[UR6][R14.64] ;  /* 0x000000060e147981 */ /* 0x001ee8000c1e9900 */
[----:B--2---:R0:W-:Y:S04]  /*0b30*/  STS [R13+0x44], R18 ;  /* 0x000044120d007388 */ /* 0x0041e80000000800 */
[----:B0-----:R0:W2:Y:S02]  /*0b40*/  LDG.E.CONSTANT R18, desc[UR8][R28.64] ;  /* 0x000000081c127981 */ /* 0x0010a4000c1e9900 */
[----:B0-----:R-:W-:-:S02]  /*0b50*/  IMAD.WIDE R28, R24, 0x4, R28 ;  /* 0x00000004181c7825 */ /* 0x001fc400078e021c */
[----:B----4-:R0:W-:Y:S02]  /*0b60*/  STS [R13+0x48], R21 ;  /* 0x000048150d007388 */ /* 0x0101e40000000800 */
[C---:B------:R-:W-:Y:S02]  /*0b70*/  IMAD.WIDE R14, R24.reuse, 0x4, R28 ;  /* 0x00000004180e7825 */ /* 0x040fe400078e021c */
[----:B------:R1:W-:Y:S04]  /*0b80*/  STS [R13+0x3c], R27 ;  /* 0x00003c1b0d007388 */ /* 0x0003e80000000800 */
[----:B0-----:R0:W4:Y:S04]  /*0b90*/  LDG.E.CONSTANT R21, desc[UR4][R14.64] ;  /* 0x000000040e157981 */ /* 0x001128000c1e9900 */
[----:B-1----:R1:W4:Y:S01]  /*0ba0*/  LDG.E.CONSTANT R27, desc[UR4][R28.64] ;  /* 0x000000041c1b7981 */ /* 0x002322000c1e9900 */
[----:B0-----:R-:W-:-:S03]  /*0bb0*/  IMAD.WIDE R14, R24, 0x4, R14 ;  /* 0x00000004180e7825 */ /* 0x001fc600078e020e */
[----:B-----5:R0:W-:Y:S01]  /*0bc0*/  STS [R13+0x4c], R19 ;  /* 0x00004c130d007388 */ /* 0x0201e20000000800 */
[----:B-1----:R-:W-:-:S03]  /*0bd0*/  IMAD.WIDE R28, R24, 0x4, R14 ;  /* 0x00000004181c7825 */ /* 0x002fc600078e020e */
[----:B0-----:R-:W5:Y:S04]  /*0be0*/  LDG.E.CONSTANT R19, desc[UR6][R14.64] ;  /* 0x000000060e137981 */ /* 0x001f68000c1e9900 */
[----:B---3--:R-:W-:Y:S04]  /*0bf0*/  STS [R13+0x50], R20 ;  /* 0x000050140d007388 */ /* 0x008fe80000000800 */
[----:B--2---:R0:W-:Y:S04]  /*0c00*/  STS [R13+0x54], R18 ;  /* 0x000054120d007388 */ /* 0x0041e80000000800 */
[----:B0-----:R0:W2:Y:S02]  /*0c10*/  LDG.E.CONSTANT R18, desc[UR8][R28.64] ;  /* 0x000000081c127981 */ /* 0x0010a4000c1e9900 */
[----:B0-----:R-:W-:-:S05]  /*0c20*/  IMAD.WIDE R28, R24, 0x4, R28 ;  /* 0x00000004181c7825 */ /* 0x001fca00078e021c */
[----:B------:R-:W3:Y:S01]  /*0c30*/  LDG.E.CONSTANT R20, desc[UR4][R28.64] ;  /* 0x000000041c147981 */ /* 0x000ee2000c1e9900 */
[----:B------:R-:W-:-:S03]  /*0c40*/  IMAD.WIDE R14, R24, 0x4, R28 ;  /* 0x00000004180e7825 */ /* 0x000fc600078e021c */
[----:B----4-:R0:W-:Y:S04]  /*0c50*/  STS [R13+0x58], R27 ;  /* 0x0000581b0d007388 */ /* 0x0101e80000000800 */
[----:B------:R1:W4:Y:S02]  /*0c60*/  LDG.E.CONSTANT R28, desc[UR4][R14.64] ;  /* 0x000000040e1c7981 */ /* 0x000324000c1e9900 */
[----:B-1----:R-:W-:-:S05]  /*0c70*/  IMAD.WIDE R14, R24, 0x4, R14 ;  /* 0x00000004180e7825 */ /* 0x002fca00078e020e */
[----:B0-----:R0:W4:Y:S04]  /*0c80*/  LDG.E.CONSTANT R27, desc[UR6][R14.64] ;  /* 0x000000060e1b7981 */ /* 0x001128000c1e9900 */
[----:B-----5:R-:W-:Y:S01]  /*0c90*/  STS [R13+0x60], R19 ;  /* 0x000060130d007388 */ /* 0x020fe20000000800 */
[----:B0-----:R-:W-:-:S03]  /*0ca0*/  IMAD.WIDE R14, R24, 0x4, R14 ;  /* 0x00000004180e7825 */ /* 0x001fc600078e020e */
[----:B------:R-:W-:Y:S04]  /*0cb0*/  STS [R13+0x5c], R21 ;  /* 0x00005c150d007388 */ /* 0x000fe80000000800 */
[----:B------:R-:W5:Y:S04]  /*0cc0*/  LDG.E.CONSTANT R29, desc[UR8][R14.64] ;  /* 0x000000080e1d7981 */ /* 0x000f68000c1e9900 */
[----:B--2---:R0:W-:Y:S02]  /*0cd0*/  STS [R13+0x64], R18 ;  /* 0x000064120d007388 */ /* 0x0041e40000000800 */
[----:B0-----:R-:W-:-:S02]  /*0ce0*/  IMAD.WIDE R18, R24, 0x4, R14 ;  /* 0x0000000418127825 */ /* 0x001fc400078e020e */
[----:B---3--:R0:W-:Y:S04]  /*0cf0*/  STS [R13+0x68], R20 ;  /* 0x000068140d007388 */ /* 0x0081e80000000800 */
[----:B------:R-:W2:Y:S01]  /*0d00*/  LDG.E.CONSTANT R14, desc[UR4][R18.64] ;  /* 0x00000004120e7981 */ /* 0x000ea2000c1e9900 */
[----:B0-----:R-:W-:-:S06]  /*0d10*/  IMAD.WIDE R20, R24, 0x4, R18 ;  /* 0x0000000418147825 */ /* 0x001fcc00078e0212 */
[----:B------:R-:W3:Y:S04]  /*0d20*/  LDG.E.CONSTANT R21, desc[UR6][R20.64] ;  /* 0x0000000614157981 */ /* 0x000ee8000c1e9900 */
[----:B----4-:R0:W-:Y:S04]  /*0d30*/  STS [R13+0x6c], R28 ;  /* 0x00006c1c0d007388 */ /* 0x0101e80000000800 */
[----:B------:R0:W-:Y:S01]  /*0d40*/  STS [R13+0x70], R27 ;  /* 0x0000701b0d007388 */ /* 0x0001e20000000800 */
[----:B------:R-:W-:-:S03]  /*0d50*/  ISETP.GT.U32.AND P5, PT, R4, 0x3f, PT ;  /* 0x0000003f0400780c */ /* 0x000fc60003fa4070 */
[----:B-----5:R0:W-:Y:S01]  /*0d60*/  STS [R13+0x74], R29 ;  /* 0x0000741d0d007388 */ /* 0x0201e20000000800 */
[----:B------:R-:W-:Y:S01]  /*0d70*/  BSSY.RECONVERGENT B1, `(.L_x_7) ;  /* 0x0000017000017945 */ /* 0x000fe20003800200 */
[C---:B------:R-:W-:Y:S02]  /*0d80*/  ISETP.EQ.AND P0, PT, R26.reuse, -0x4, PT ;  /* 0xfffffffc1a00780c */ /* 0x040fe40003f02270 */
[C---:B------:R-:W-:Y:S02]  /*0d90*/  ISETP.EQ.AND P1, PT, R26.reuse, RZ, PT ;  /* 0x000000ff1a00720c */ /* 0x040fe40003f22270 */
[C---:B------:R-:W-:Y:S02]  /*0da0*/  ISETP.EQ.AND P2, PT, R26.reuse, 0x4, PT ;  /* 0x000000041a00780c */ /* 0x040fe40003f42270 */
[C---:B------:R-:W-:Y:S02]  /*0db0*/  ISETP.EQ.AND P3, PT, R26.reuse, 0x8, PT ;  /* 0x000000081a00780c */ /* 0x040fe40003f62270 */
[----:B------:R-:W-:Y:S01]  /*0dc0*/  ISETP.EQ.AND P4, PT, R26, -0x8, PT ;  /* 0xfffffff81a00780c */ /* 0x000fe20003f82270 */
[----:B--2---:R0:W-:Y:S04]  /*0dd0*/  STS [R13+0x78], R14 ;  /* 0x0000780e0d007388 */ /* 0x0041e80000000800 */
[----:B---3--:R0:W-:Y:S01]  /*0de0*/  STS [R13+0x7c], R21 ;  /* 0x00007c150d007388 */ /* 0x0081e20000000800 */
[----:B------:R-:W-:Y:S07]  /*0df0*/  @P5 BRA `(.L_x_8) ;  /* 0x0000000000385947 */ /* 0x000fee0003800000 */
[----:B------:R-:W-:Y:S01]  /*0e00*/  IMAD R18, R7, 0x104, R22 ;  /* 0x0000010407127824 */ /* 0x000fe200078e0216 */
[----:B0-----:R-:W-:Y:S01]  /*0e10*/  IADD3 R13, PT, PT, R4, R25, RZ ;  /* 0x00000019040d7210 */ /* 0x001fe20007ffe0ff */
[----:B------:R-:W-:-:S07]  /*0e20*/  IMAD.MOV.U32 R20, RZ, RZ, R4 ;  /* 0x000000ffff147224 */ /* 0x000fce00078e0004 */
.L_x_9:
[----:B------:R-:W0:Y:S01]  /*0e30*/  LDC.64 R14, c[0x0][0x388] ;  /* 0x0000e200ff0e7b82 */ /* 0x000e220000000a00 */
[----:B------:R-:W-:Y:S02]  /*0e40*/  R2UR UR4, R16 ;  /* 0x00000000100472ca */ /* 0x000fe400000e0000 */
[----:B------:R-:W-:Y:S01]  /*0e50*/  R2UR UR5, R17 ;  /* 0x00000000110572ca */ /* 0x000fe200000e0000 */
[----:B0-----:R-:W-:-:S12]  /*0e60*/  IMAD.WIDE R14, R13, 0x4, R14 ;  /* 0x000000040d0e7825 */ /* 0x001fd800078e020e */
[----:B------:R-:W2:Y:S01]  /*0e70*/  LDG.E.CONSTANT R15, desc[UR4][R14.64] ;  /* 0x000000040e0f7981 */ /* 0x000ea2000c1e9900 */
[-C--:B------:R-:W-:Y:S02]  /*0e80*/  IADD3 R20, PT, PT, R20, R5.reuse, RZ ;  /* 0x0000000514147210 */ /* 0x080fe40007ffe0ff */
[----:B------:R-:W-:Y:S02]  /*0e90*/  IADD3 R13, PT, PT, R13, R5, RZ ;  /* 0x000000050d0d7210 */ /* 0x000fe40007ffe0ff */
[----:B------:R-:W-:Y:S01]  /*0ea0*/  ISETP.GE.U32.AND P5, PT, R20, 0x40, PT ;  /* 0x000000401400780c */ /* 0x000fe20003fa6070 */
[----:B--2---:R0:W-:Y:S02]  /*0eb0*/  STS [R18], R15 ;  /* 0x0000000f12007388 */ /* 0x0041e40000000800 */
[----:B0-----:R-:W-:-:S10]  /*0ec0*/  LEA R18, R5, R18, 0x2 ;  /* 0x0000001205127211 */ /* 0x001fd400078e10ff */
[----:B------:R-:W-:Y:S05]  /*0ed0*/  @!P5 BRA `(.L_x_9) ;  /* 0xfffffffc00d4d947 */ /* 0x000fea000383ffff */
.L_x_8:
[----:B------:R-:W-:Y:S05]  /*0ee0*/  BSYNC.RECONVERGENT B1 ;  /* 0x0000000000017941 */ /* 0x000fea0003800200 */
.L_x_7:
[----:B0-----:R-:W-:Y:S01]  /*0ef0*/  @P4 MOV R13, RZ ;  /* 0x000000ff000d4202 */ /* 0x001fe20000000f00 */
[----:B------:R-:W-:Y:S01]  /*0f00*/  @P0 IMAD.MOV.U32 R14, RZ, RZ, RZ ;  /* 0x000000ffff0e0224 */ /* 0x000fe200078e00ff */
[C---:B------:R-:W-:Y:S01]  /*0f10*/  ISETP.EQ.AND P4, PT, R26.reuse, 0xc, PT ;  /* 0x0000000c1a00780c */ /* 0x040fe20003f82270 */
[----:B------:R-:W-:Y:S01]  /*0f20*/  UMOV UR4, 0xffffffff ;  /* 0xffffffff00047882 */ /* 0x000fe20000000000 */
[----:B------:R-:W-:Y:S02]  /*0f30*/  @P0 MOV R13, 0x1 ;  /* 0x00000001000d0802 */ /* 0x000fe40000000f00 */
[----:B------:R-:W-:Y:S02]  /*0f40*/  ISETP.EQ.AND P0, PT, R26, 0x10, PT ;  /* 0x000000101a00780c */ /* 0x000fe40003f02270 */
[----:B------:R-:W-:Y:S01]  /*0f50*/  @P1 MOV R14, 0x1 ;  /* 0x00000001000e1802 */ /* 0x000fe20000000f00 */
[----:B------:R-:W-:Y:S01]  /*0f60*/  @P2 IMAD.MOV.U32 R14, RZ, RZ, R0 ;  /* 0x000000ffff0e2224 */ /* 0x000fe200078e0000 */
[----:B------:R-:W-:-:S02]  /*0f70*/  @P1 MOV R13, R0 ;  /* 0x00000000000d1202 */ /* 0x000fc40000000f00 */
[----:B------:R-:W-:Y:S02]  /*0f80*/  @P3 MOV R14, 0x2 ;  /* 0x00000002000e3802 */ /* 0x000fe40000000f00 */
[----:B------:R-:W-:Y:S01]  /*0f90*/  @P2 MOV R13, 0x2 ;  /* 0x00000002000d2802 */ /* 0x000fe20000000f00 */
[----:B------:R-:W-:Y:S01]  /*0fa0*/  @P4 IMAD.MOV.U32 R14, RZ, RZ, 0x3 ;  /* 0x00000003ff0e4424 */ /* 0x000fe200078e00ff */
[----:B------:R-:W-:Y:S02]  /*0fb0*/  @P3 MOV R13, 0x3 ;  /* 0x00000003000d3802 */ /* 0x000fe40000000f00 */
[-C--:B------:R-:W-:Y:S02]  /*0fc0*/  @P4 MOV R13, R0.reuse ;  /* 0x00000000000d4202 */ /* 0x080fe40000000f00 */
[----:B------:R-:W-:Y:S01]  /*0fd0*/  @P0 MOV R14, R0 ;  /* 0x00000000000e0202 */ /* 0x000fe20000000f00 */
[----:B------:R-:W-:Y:S06]  /*0fe0*/  BRA.DIV UR4, `(.L_x_10) ;  /* 0x0000000e04447947 */ /* 0x000fec000b800000 */
[----:B------:R-:W-:-:S04]  /*0ff0*/  SHF.L.U32 R13, R13, 0x10, RZ ;  /* 0x000000100d0d7819 */ /* 0x000fc800000006ff */
[----:B------:R-:W-:-:S05]  /*1000*/  LOP3.LUT R13, R13, 0xf, R14, 0xf8, !PT ;  /* 0x0000000f0d0d7812 */ /* 0x000fca00078ef80e */
[----:B------:R0:W-:Y:S06]  /*1010*/  BAR.ARV R13, R13 ;  /* 0x0000000d0000731d */ /* 0x0001ec0000002000 */
[----:B0-----:R-:W-:-:S07]  /*1020*/  SHF.R.U32 R13, R13, 0x10, RZ ;  /* 0x000000100d0d7819 */ /* 0x001fce00000016ff */
.L_x_21:
[----:B------:R-:W-:Y:S01]  /*1030*/  IMAD R25, R2, 0x40, R25 ;  /* 0x0000004002197824 */ /* 0x000fe200078e0219 */
[----:B------:R-:W-:Y:S02]  /*1040*/  IADD3 R9, PT, PT, R9, 0x1, RZ ;  /* 0x0000000109097810 */ /* 0x000fe40007ffe0ff */
[----:B------:R-:W-:Y:S02]  /*1050*/  LOP3.LUT R7, R7, 0x1, RZ, 0x3c, !PT ;  /* 0x0000000107077812 */ /* 0x000fe400078e3cff */
[----:B------:R-:W-:-:S13]  /*1060*/  ISETP.GE.AND P0, PT, R25, R24, PT ;  /* 0x000000181900720c */ /* 0x000fda0003f06270 */
[----:B------:R-:W-:Y:S05]  /*1070*/  @!P0 BRA `(.L_x_11) ;  /* 0xfffffff400148947 */ /* 0x000fea000383ffff */
[----:B------:R-:W-:Y:S05]  /*1080*/  BSYNC B0 ;  /* 0x0000000000007941 */ /* 0x000fea0003800000 */
.L_x_3:
[----:B------:R-:W1:Y:S01]  /*1090*/  LDCU UR4, c[0x0][0x398] ;  /* 0x00007300ff0477ac */ /* 0x000e620008000800 */
[----:B0-----:R-:W-:-:S04]  /*10a0*/  LEA R8, R3, R8, 0x6 ;  /* 0x0000000803087211 */ /* 0x001fc800078e30ff */
[----:B-1----:R-:W-:-:S13]  /*10b0*/  ISETP.GE.AND P0, PT, R8, UR4, PT ;  /* 0x0000000408007c0c */ /* 0x002fda000bf06270 */
[----:B------:R-:W-:Y:S05]  /*10c0*/  @!P0 BRA `(.L_x_12) ;  /* 0xfffffff000e88947 */ /* 0x000fea000383ffff */
[----:B------:R-:W-:Y:S05]  /*10d0*/  EXIT ;  /* 0x000000000000794d */ /* 0x000fea0003800000 */
.L_x_2:
[----:B------:R-:W1:Y:S08]  /*10e0*/  S2UR UR4, SR_CTAID.Y ;  /* 0x00000000000479c3 */ /* 0x000e700000002600 */
[----:B------:R-:W3:Y:S01]  /*10f0*/  LDC R3, c[0x0][0x39c] ;  /* 0x0000e700ff037b82 */ /* 0x000ee20000000800 */
[----:B-1----:R-:W-:-:S06]  /*1100*/  USHF.L.U32 UR4, UR4, 0x6, URZ ;  /* 0x0000000604047899 */ /* 0x002fcc00080006ff */
[----:B---3--:R-:W-:Y:S02]  /*1110*/  ISETP.LE.AND P0, PT, R3, UR4, PT ;  /* 0x0000000403007c0c */ /* 0x008fe4000bf03270 */
[----:B------:R-:W1:Y:S11]  /*1120*/  S2R R3, SR_TID.X ;  /* 0x0000000000037919 */ /* 0x000e760000002100 */
[----:B------:R-:W-:Y:S05]  /*1130*/  @P0 EXIT ;  /* 0x000000000000094d */ /* 0x000fea0003800000 */
[----:B------:R-:W3:Y:S01]  /*1140*/  S2R R11, SR_CTAID.X ;  /* 0x00000000000b7919 */ /* 0x000ee20000002500 */
[----:B------:R-:W4:Y:S01]  /*1150*/  S2UR UR6, SR_CgaCtaId ;  /* 0x00000000000679c3 */ /* 0x000f220000008800 */
[----:B------:R-:W-:Y:S01]  /*1160*/  IADD3 R2, PT, PT, -R2, R9, RZ ;  /* 0x0000000902027210 */ /* 0x000fe20007ffe1ff */
[----:B------:R-:W-:Y:S01]  /*1170*/  UMOV UR5, 0x400 ;  /* 0x0000040000057882 */ /* 0x000fe20000000000 */
[----:B------:R-:W-:Y:S02]  /*1180*/  HFMA2 R9, -RZ, RZ, 0, 0 ;  /* 0x00000000ff097431 */ /* 0x000fe400000001ff */
[----:B------:R-:W-:Y:S02]  /*1190*/  IMAD.U32 R8, RZ, RZ, UR4 ;  /* 0x00000004ff087e24 */ /* 0x000fe4000f8e00ff */
[----:B-1----:R-:W-:Y:S01]  /*11a0*/  IMAD R2, R2, UR36, R3 ;  /* 0x0000002402027c24 */ /* 0x002fe2000f8e0203 */
[----:B------:R-:W1:Y:S04]  /*11b0*/  LDC R5, c[0x0][0x370] ;  /* 0x0000dc00ff057b82 */ /* 0x000e680000000800 */
[----:B------:R-:W-:-:S02]  /*11c0*/  SHF.R.U32.HI R10, RZ, 0x1, R2 ;  /* 0x00000001ff0a7819 */ /* 0x000fc40000011602 */
[----:B------:R-:W-:Y:S02]  /*11d0*/  LOP3.LUT R7, R2, 0x3f, RZ, 0xc0, !PT ;  /* 0x0000003f02077812 */ /* 0x000fe400078ec0ff */
[----:B------:R-:W-:Y:S01]  /*11e0*/  LOP3.LUT R10, R10, 0x1fffe0, RZ, 0xc0, !PT ;  /* 0x001fffe00a0a7812 */ /* 0x000fe200078ec0ff */
[----:B------:R-:W0:Y:S01]  /*11f0*/  LDC R6, c[0x0][0x374] ;  /* 0x0000dd00ff067b82 */ /* 0x000e220000000800 */
[----:B----4-:R-:W-:-:S06]  /*1200*/  ULEA UR5, UR6, UR5, 0x18 ;  /* 0x0000000506057291 */ /* 0x010fcc000f8ec0ff */
[----:B------:R-:W-:Y:S02]  /*1210*/  LEA R12, R7, UR5, 0x2 ;  /* 0x00000005070c7c11 */ /* 0x000fe4000f8e10ff */
[----:B---3--:R-:W-:-:S07]  /*1220*/  SHF.L.U32 R11, R11, 0x6, RZ ;  /* 0x000000060b0b7819 */ /* 0x008fce00000006ff */
.L_x_16:
[----:B---3--:R-:W3:Y:S01]  /*1230*/  LDC R18, c[0x0][0x39c] ;  /* 0x0000e700ff127b82 */ /* 0x008ee20000000800 */
[----:B------:R-:W-:Y:S02]  /*1240*/  MOV R2, RZ ;  /* 0x000000ff00027202 */ /* 0x000fe40000000f00 */
[----:B---3--:R-:W-:-:S13]  /*1250*/  ISETP.GE.AND P0, PT, R11, R18, PT ;  /* 0x000000120b00720c */ /* 0x008fda0003f06270 */
[----:B------:R-:W-:Y:S05]  /*1260*/  @P0 BRA `(.L_x_13) ;  /* 0x0000000800540947 */ /* 0x000fea0003800000 */
[----:B------:R-:W3:Y:S01]  /*1270*/  S2R R3, SR_CgaCtaId ;  /* 0x0000000000037919 */ /* 0x000ee20000008800 */
[----:B------:R-:W-:Y:S01]  /*1280*/  MOV R2, 0x400 ;  /* 0x0000040000027802 */ /* 0x000fe20000000f00 */
[----:B------:R-:W-:Y:S01]  /*1290*/  BSSY B0, `(.L_x_13) ;  /* 0x0000092000007945 */ /* 0x000fe20003800000 */
[----:B------:R-:W-:-:S03]  /*12a0*/  MOV R19, R11 ;  /* 0x0000000b00137202 */ /* 0x000fc60000000f00 */
[----:B------:R-:W-:Y:S01]  /*12b0*/  VIADD R20, R2, 0x8200 ;  /* 0x0000820002147836 */ /* 0x000fe20000000000 */
[----:B------:R-:W-:-:S04]  /*12c0*/  MOV R2, RZ ;  /* 0x000000ff00027202 */ /* 0x000fc80000000f00 */
[----:B---3--:R-:W-:-:S07]  /*12d0*/  LEA R20, R3, R20, 0x18 ;  /* 0x0000001403147211 */ /* 0x008fce00078ec0ff */
.L_x_15:
[----:B------:R-:W-:Y:S01]  /*12e0*/  IMAD R21, R9, 0xc, RZ ;  /* 0x0000000c09157824 */ /* 0x000fe200078e02ff */
[----:B------:R-:W-:-:S04]  /*12f0*/  UMOV UR4, 0xffffffff ;  /* 0xffffffff00047882 */ /* 0x000fc80000000000 */
[C---:B------:R-:W-:Y:S02]  /*1300*/  ISETP.EQ.AND P3, PT, R21.reuse, -0x8, PT ;  /* 0xfffffff81500780c */ /* 0x040fe40003f62270 */
[C---:B------:R-:W-:Y:S02]  /*1310*/  ISETP.EQ.AND P4, PT, R21.reuse, -0x4, PT ;  /* 0xfffffffc1500780c */ /* 0x040fe40003f82270 */
[C---:B------:R-:W-:Y:S02]  /*1320*/  ISETP.EQ.AND P2, PT, R21.reuse, RZ, PT ;  /* 0x000000ff1500720c */ /* 0x040fe40003f42270 */
[C---:B------:R-:W-:Y:S02]  /*1330*/  ISETP.EQ.AND P1, PT, R21.reuse, 0x4, PT ;  /* 0x000000041500780c */ /* 0x040fe40003f22270 */
[----:B------:R-:W-:-:S05]  /*1340*/  ISETP.EQ.AND P0, PT, R21, 0x8, PT ;  /* 0x000000081500780c */ /* 0x000fca0003f02270 */
[----:B------:R-:W-:Y:S01]  /*1350*/  @P3 IMAD.MOV.U32 R13, RZ, RZ, RZ ;  /* 0x000000ffff0d3224 */ /* 0x000fe200078e00ff */
[C---:B------:R-:W-:Y:S02]  /*1360*/  ISETP.EQ.AND P3, PT, R21.reuse, 0xc, PT ;  /* 0x0000000c1500780c */ /* 0x040fe40003f62270 */
[----:B------:R-:W-:Y:S02]  /*1370*/  @P4 MOV R14, RZ ;  /* 0x000000ff000e4202 */ /* 0x000fe40000000f00 */
[----:B------:R-:W-:Y:S01]  /*1380*/  @P4 MOV R13, 0x1 ;  /* 0x00000001000d4802 */ /* 0x000fe20000000f00 */
[----:B------:R-:W-:Y:S01]  /*1390*/  @P2 IMAD.MOV.U32 R13, RZ, RZ, R0 ;  /* 0x000000ffff0d2224 */ /* 0x000fe200078e0000 */
[----:B------:R-:W-:Y:S02]  /*13a0*/  ISETP.EQ.AND P4, PT, R21, 0x10, PT ;  /* 0x000000101500780c */ /* 0x000fe40003f82270 */
[----:B------:R-:W-:Y:S02]  /*13b0*/  @P2 MOV R14, 0x1 ;  /* 0x00000001000e2802 */ /* 0x000fe40000000f00 */
        /* <DEDUP_REMOVED lines=8> */
[----:B------:R-:W-:Y:S01]  /*1440*/  IMAD R3, R9, 0x4100, R12 ;  /* 0x0000410009037824 */ /* 0x000fe200078e020c */
[----:B------:R-:W-:-:S04]  /*1450*/  SHF.L.U32 R13, R13, 0x10, RZ ;  /* 0x000000100d0d7819 */ /* 0x000fc800000006ff */
[----:B------:R-:W-:-:S05]  /*1460*/  LOP3.LUT R13, R13, 0xf, R14, 0xf8, !PT ;  /* 0x0000000f0d0d7812 */ /* 0x000fca00078ef80e */
[----:B------:R3:W-:Y:S02]  /*1470*/  BAR.SYNC.DEFER_BLOCKING R13, R13 ;  /* 0x0000000d0000731d */ /* 0x0007e40000010000 */
[----:B---3--:R-:W-:Y:S01]  /*1480*/  SHF.R.U32 R13, R13, 0x10, RZ ;  /* 0x000000100d0d7819 */ /* 0x008fe200000016ff */
[----:B------:R-:W-:Y:S02]  /*1490*/  IMAD R15, R9, 0x104, R20 ;  /* 0x00000104090f7824 */ /* 0x000fe400078e0214 */
[----:B------:R-:W-:-:S03]  /*14a0*/  IMAD R4, R10, 0x104, R3 ;  /* 0x000001040a047824 */ /* 0x000fc600078e0203 */
[----:B------:R-:W-:Y:S02]  /*14b0*/  LEA R3, R10, R15, 0x2 ;  /* 0x0000000f0a037211 */ /* 0x000fe400078e10ff */
[----:B------:R-:W-:Y:S04]  /*14c0*/  LDS R23, [R4] ;  /* 0x0000000004177984 */ /* 0x000fe80000000800 */
[----:B------:R-:W3:Y:S04]  /*14d0*/  LDS R24, [R3] ;  /* 0x0000000003187984 */ /* 0x000ee80000000800 */
[----:B------:R-:W-:Y:S04]  /*14e0*/  LDS R25, [R4+0x104] ;  /* 0x0001040004197984 */ /* 0x000fe80000000800 */
[----:B------:R-:W4:Y:S04]  /*14f0*/  LDS R26, [R3+0x4] ;  /* 0x00000400031a7984 */ /* 0x000f280000000800 */
[----:B------:R-:W-:Y:S04]  /*1500*/  LDS R15, [R4+0x208] ;  /* 0x00020800040f7984 */ /* 0x000fe80000000800 */
[----:B------:R-:W5:Y:S04]  /*1510*/  LDS R22, [R3+0x8] ;  /* 0x0000080003167984 */ /* 0x000f680000000800 */
[----:B------:R-:W-:Y:S01]  /*1520*/  LDS R14, [R4+0x410] ;  /* 0x00041000040e7984 */ /* 0x000fe20000000800 */
[----:B---3--:R-:W-:-:S03]  /*1530*/  FFMA R24, R23, R24, R2 ;  /* 0x0000001817187223 */ /* 0x008fc60000000002 */
[----:B------:R-:W-:Y:S04]  /*1540*/  LDS R23, [R4+0x30c] ;  /* 0x00030c0004177984 */ /* 0x000fe80000000800 */
[----:B------:R-:W3:Y:S01]  /*1550*/  LDS R2, [R3+0xc] ;  /* 0x00000c0003027984 */ /* 0x000ee20000000800 */
[----:B----4-:R-:W-:-:S03]  /*1560*/  FFMA R24, R25, R26, R24 ;  /* 0x0000001a19187223 */ /* 0x010fc60000000018 */
[----:B------:R-:W4:Y:S04]  /*1570*/  LDS R25, [R3+0x10] ;  /* 0x0000100003197984 */ /* 0x000f280000000800 */
[----:B------:R-:W-:Y:S01]  /*1580*/  LDS R26, [R3+0x7c] ;  /* 0x00007c00031a7984 */ /* 0x000fe20000000800 */
[----:B-----5:R-:W-:-:S03]  /*1590*/  FFMA R24, R15, R22, R24 ;  /* 0x000000160f187223 */ /* 0x020fc60000000018 */
[----:B------:R-:W-:Y:S04]  /*15a0*/  LDS R15, [R4+0x514] ;  /* 0x00051400040f7984 */ /* 0x000fe80000000800 */
[----:B------:R-:W5:Y:S01]  /*15b0*/  LDS R22, [R3+0x14] ;  /* 0x0000140003167984 */ /* 0x000f620000000800 */
[----:B---3--:R-:W-:-:S03]  /*15c0*/  FFMA R27, R23, R2, R24 ;  /* 0x00000002171b7223 */ /* 0x008fc60000000018 */
[----:B------:R-:W-:Y:S01]  /*15d0*/  LDS R23, [R4+0x618] ;  /* 0x0006180004177984 */ /* 0x000fe20000000800 */
[----:B----4-:R-:W-:-:S03]  /*15e0*/  FFMA R24, R14, R25, R27 ;  /* 0x000000190e187223 */ /* 0x010fc6000000001b */
[----:B------:R-:W3:Y:S04]  /*15f0*/  LDS R2, [R3+0x18] ;  /* 0x0000180003027984 */ /* 0x000ee80000000800 */
[----:B------:R-:W-:Y:S04]  /*1600*/  LDS R25, [R4+0x71c] ;  /* 0x00071c0004197984 */ /* 0x000fe80000000800 */
[----:B------:R-:W4:Y:S01]  /*1610*/  LDS R14, [R3+0x1c] ;  /* 0x00001c00030e7984 */ /* 0x000f220000000800 */
[----:B-----5:R-:W-:-:S03]  /*1620*/  FFMA R24, R15, R22, R24 ;  /* 0x000000160f187223 */ /* 0x020fc60000000018 */
[----:B------:R-:W-:Y:S04]  /*1630*/  LDS R15, [R4+0x820] ;  /* 0x00082000040f7984 */ /* 0x000fe80000000800 */
[----:B------:R-:W5:Y:S01]  /*1640*/  LDS R22, [R3+0x20] ;  /* 0x0000200003167984 */ /* 0x000f620000000800 */
[----:B---3--:R-:W-:-:S03]  /*1650*/  FFMA R24, R23, R2, R24 ;  /* 0x0000000217187223 */ /* 0x008fc60000000018 */
[----:B------:R-:W-:Y:S04]  /*1660*/  LDS R2, [R4+0x924] ;  /* 0x0009240004027984 */ /* 0x000fe80000000800 */
[----:B------:R-:W3:Y:S01]  /*1670*/  LDS R23, [R3+0x24] ;  /* 0x0000240003177984 */ /* 0x000ee20000000800 */
[----:B----4-:R-:W-:-:S03]  /*1680*/  FFMA R24, R25, R14, R24 ;  /* 0x0000000e19187223 */ /* 0x010fc60000000018 */
        /* <DEDUP_REMOVED lines=49> */
[----:B------:R-:W5:Y:S04]  /*19a0*/  LDS R22, [R3+0x68] ;  /* 0x0000680003167984 */ /* 0x000f680000000800 */
[----:B------:R-:W-:Y:S01]  /*19b0*/  LDS R24, [R4+0x1b6c] ;  /* 0x001b6c0004187984 */ /* 0x000fe20000000800 */
[----:B---3--:R-:W-:-:S03]  /*19c0*/  FFMA R15, R2, R23, R15 ;  /* 0x00000017020f7223 */ /* 0x008fc6000000000f */
[----:B------:R-:W3:Y:S04]  /*19d0*/  LDS R23, [R3+0x6c] ;  /* 0x00006c0003177984 */ /* 0x000ee80000000800 */
[----:B------:R-:W-:Y:S01]  /*19e0*/  LDS R2, [R4+0x1c70] ;  /* 0x001c700004027984 */ /* 0x000fe20000000800 */
[----:B----4-:R-:W-:-:S03]  /*19f0*/  FFMA R14, R14, R25, R15 ;  /* 0x000000190e0e7223 */ /* 0x010fc6000000000f */
[----:B------:R-:W4:Y:S04]  /*1a00*/  LDS R15, [R3+0x70] ;  /* 0x00007000030f7984 */ /* 0x000f280000000800 */
[----:B------:R-:W-:Y:S01]  /*1a10*/  LDS R25, [R3+0x74] ;  /* 0x0000740003197984 */ /* 0x000fe20000000800 */
[----:B-----5:R-:W-:Y:S01]  /*1a20*/  FFMA R27, R27, R22, R14 ;  /* 0x000000161b1b7223 */ /* 0x020fe2000000000e */
[----:B------:R-:W-:Y:S02]  /*1a30*/  @P2 IMAD.MOV.U32 R14, RZ, RZ, RZ ;  /* 0x000000ffff0e2224 */ /* 0x000fe400078e00ff */
[----:B------:R-:W5:Y:S01]  /*1a40*/  LDS R22, [R4+0x1d74] ;  /* 0x001d740004167984 */ /* 0x000f620000000800 */
[----:B------:R-:W-:Y:S02]  /*1a50*/  @P1 MOV R14, 0x1 ;  /* 0x00000001000e1802 */ /* 0x000fe40000000f00 */
[----:B------:R-:W-:-:S02]  /*1a60*/  ISETP.EQ.AND P1, PT, R21, 0x14, PT ;  /* 0x000000141500780c */ /* 0x000fc40003f22270 */
[----:B------:R-:W-:Y:S02]  /*1a70*/  @P0 MOV R14, R0 ;  /* 0x00000000000e0202 */ /* 0x000fe40000000f00 */
[----:B------:R-:W-:Y:S01]  /*1a80*/  @P3 MOV R14, 0x2 ;  /* 0x00000002000e3802 */ /* 0x000fe20000000f00 */
[----:B------:R-:W-:-:S08]  /*1a90*/  @P4 IMAD.MOV.U32 R14, RZ, RZ, 0x3 ;  /* 0x00000003ff0e4424 */ /* 0x000fd000078e00ff */
[----:B------:R-:W-:Y:S01]  /*1aa0*/  @P1 MOV R14, R0 ;  /* 0x00000000000e1202 */ /* 0x000fe20000000f00 */
[----:B---3--:R-:W-:Y:S02]  /*1ab0*/  FFMA R29, R24, R23, R27 ;  /* 0x00000017181d7223 */ /* 0x008fe4000000001b */
[----:B------:R-:W-:Y:S04]  /*1ac0*/  LDS R24, [R4+0x1e78] ;  /* 0x001e780004187984 */ /* 0x000fe80000000800 */
[----:B------:R-:W3:Y:S01]  /*1ad0*/  LDS R27, [R3+0x78] ;  /* 0x00007800031b7984 */ /* 0x000ee20000000800 */
[----:B----4-:R-:W-:-:S03]  /*1ae0*/  FFMA R15, R2, R15, R29 ;  /* 0x0000000f020f7223 */ /* 0x010fc6000000001d */
[----:B------:R-:W4:Y:S01]  /*1af0*/  LDS R23, [R4+0x1f7c] ;  /* 0x001f7c0004177984 */ /* 0x000f220000000800 */
[----:B-----5:R-:W-:-:S04]  /*1b00*/  FFMA R15, R22, R25, R15 ;  /* 0x00000019160f7223 */ /* 0x020fc8000000000f */
[----:B---3--:R-:W-:-:S04]  /*1b10*/  FFMA R24, R24, R27, R15 ;  /* 0x0000001b18187223 */ /* 0x008fc8000000000f */
[----:B----4-:R-:W-:Y:S01]  /*1b20*/  FFMA R2, R23, R26, R24 ;  /* 0x0000001a17027223 */ /* 0x010fe20000000018 */
[----:B------:R-:W-:-:S04]  /*1b30*/  SHF.L.U32 R13, R13, 0x10, RZ ;  /* 0x000000100d0d7819 */ /* 0x000fc800000006ff */
[----:B------:R-:W-:-:S05]  /*1b40*/  LOP3.LUT R13, R13, 0xf, R14, 0xf8, !PT ;  /* 0x0000000f0d0d7812 */ /* 0x000fca00078ef80e */
[----:B------:R3:W-:Y:S06]  /*1b50*/  BAR.ARV R13, R13 ;  /* 0x0000000d0000731d */ /* 0x0007ec0000002000 */
[----:B---3--:R-:W-:-:S07]  /*1b60*/  SHF.R.U32 R13, R13, 0x10, RZ ;  /* 0x000000100d0d7819 */ /* 0x008fce00000016ff */
.L_x_25:
[----:B-1----:R-:W-:Y:S02]  /*1b70*/  LEA R19, R5, R19, 0x6 ;  /* 0x0000001305137211 */ /* 0x002fe400078e30ff */
[----:B------:R-:W-:Y:S02]  /*1b80*/  LOP3.LUT R9, R9, 0x1, RZ, 0x3c, !PT ;  /* 0x0000000109097812 */ /* 0x000fe400078e3cff */
[----:B------:R-:W-:-:S13]  /*1b90*/  ISETP.GE.AND P0, PT, R19, R18, PT ;  /* 0x000000121300720c */ /* 0x000fda0003f06270 */
[----:B------:R-:W-:Y:S05]  /*1ba0*/  @!P0 BRA `(.L_x_15) ;  /* 0xfffffff400cc8947 */ /* 0x000fea000383ffff */
[----:B------:R-:W-:Y:S05]  /*1bb0*/  BSYNC B0 ;  /* 0x0000000000007941 */ /* 0x000fea0003800000 */
.L_x_13:
[----:B------:R-:W3:Y:S01]  /*1bc0*/  LDC.64 R14, c[0x0][0x390] ;  /* 0x0000e400ff0e7b82 */ /* 0x000ee20000000a00 */
[----:B------:R-:W-:Y:S01]  /*1bd0*/  IADD3 R3, PT, PT, R7, R8, RZ ;  /* 0x0000000807037210 */ /* 0x000fe20007ffe0ff */
[----:B0-----:R-:W-:Y:S01]  /*1be0*/  IMAD R8, R6, 0x40, R8 ;  /* 0x0000004006087824 */ /* 0x001fe200078e0208 */
[----:B--2---:R-:W-:Y:S02]  /*1bf0*/  R2UR UR4, R16 ;  /* 0x00000000100472ca */ /* 0x004fe400000e0000 */
[----:B------:R-:W-:Y:S02]  /*1c00*/  R2UR UR5, R17 ;  /* 0x00000000110572ca */ /* 0x000fe400000e0000 */
[----:B------:R-:W-:Y:S01]  /*1c10*/  ISETP.GE.AND P0, PT, R8, R18, PT ;  /* 0x000000120800720c */ /* 0x000fe20003f06270 */
[----:B---3--:R-:W-:-:S10]  /*1c20*/  IMAD.WIDE R14, R3, 0x4, R14 ;  /* 0x00000004030e7825 */ /* 0x008fd400078e020e */
[----:B------:R3:W-:Y:S02]  /*1c30*/  REDG.E.ADD.F32.FTZ.RN.STRONG.GPU desc[UR4][R14.64], R2 ;  /* 0x000000020e0079a6 */ /* 0x0007e4000c12f304 */
[----:B------:R-:W-:Y:S05]  /*1c40*/  @!P0 BRA `(.L_x_16) ;  /* 0xfffffff400788947 */ /* 0x000fea000383ffff */
[----:B------:R-:W-:Y:S05]  /*1c50*/  EXIT ;  /* 0x000000000000794d */ /* 0x000fea0003800000 */
.L_x_6:
[----:B------:R-:W-:Y:S01]  /*1c60*/  BSSY B2, `(.L_x_17) ;  /* 0x0000008000027945 */ /* 0x000fe20003800000 */
[----:B------:R-:W-:-:S07]  /*1c70*/  MOV R15, 0xffffffff ;  /* 0xffffffff000f7802 */ /* 0x000fce0000000f00 */
[----:B01234-:R-:W-:Y:S05]  /*1c80*/  WARPSYNC.COLLECTIVE.ALL `(.L_x_18) ;  /* 0x0000000000147948 */ /* 0x01ffea0003c00000 */
[----:B------:R-:W-:-:S04]  /*1c90*/  SHF.L.U32 R13, R13, 0x10, RZ ;  /* 0x000000100d0d7819 */ /* 0x000fc800000006ff */
[----:B------:R-:W-:-:S05]  /*1ca0*/  LOP3.LUT R13, R13, 0xf, R14, 0xf8, !PT ;  /* 0x0000000f0d0d7812 */ /* 0x000fca00078ef80e */
[----:B------:R5:W-:Y:S02]  /*1cb0*/  BAR.SYNC.DEFER_BLOCKING R13, R13 ;  /* 0x0000000d0000731d */ /* 0x000be40000010000 */
[----:B-----5:R-:W-:-:S04]  /*1cc0*/  SHF.R.U32 R13, R13, 0x10, RZ ;  /* 0x000000100d0d7819 */ /* 0x020fc800000016ff */
[----:B01234-:R-:W-:Y:S05]  /*1cd0*/  ENDCOLLECTIVE ;  /* 0x000000000000791b */ /* 0x01ffea0003800000 */
.L_x_18:
[----:B------:R-:W-:Y:S05]  /*1ce0*/  BSYNC B2 ;  /* 0x0000000000027941 */ /* 0x000fea0003800000 */
.L_x_17:
[----:B------:R-:W-:Y:S05]  /*1cf0*/  BRA `(.L_x_5) ;  /* 0xffffffe800787947 */ /* 0x000fea000383ffff */
.L_x_10:
[----:B------:R-:W-:Y:S01]  /*1d00*/  BSSY B1, `(.L_x_19) ;  /* 0x0000008000017945 */ /* 0x000fe20003800000 */
[----:B------:R-:W-:-:S07]  /*1d10*/  MOV R15, 0xffffffff ;  /* 0xffffffff000f7802 */ /* 0x000fce0000000f00 */
[----:B------:R-:W-:Y:S05]  /*1d20*/  WARPSYNC.COLLECTIVE.ALL `(.L_x_20) ;  /* 0x0000000000147948 */ /* 0x000fea0003c00000 */
[----:B------:R-:W-:-:S04]  /*1d30*/  SHF.L.U32 R13, R13, 0x10, RZ ;  /* 0x000000100d0d7819 */ /* 0x000fc800000006ff */
[----:B------:R-:W-:-:S05]  /*1d40*/  LOP3.LUT R13, R13, 0xf, R14, 0xf8, !PT ;  /* 0x0000000f0d0d7812 */ /* 0x000fca00078ef80e */
[----:B------:R0:W-:Y:S06]  /*1d50*/  BAR.ARV R13, R13 ;  /* 0x0000000d0000731d */ /* 0x0001ec0000002000 */
[----:B0-----:R-:W-:Y:S01]  /*1d60*/  SHF.R.U32 R13, R13, 0x10, RZ ;  /* 0x000000100d0d7819 */ /* 0x001fe200000016ff */
[----:B------:R-:W-:Y:S06]  /*1d70*/  ENDCOLLECTIVE ;  /* 0x000000000000791b */ /* 0x000fec0003800000 */
.L_x_20:
[----:B------:R-:W-:Y:S05]  /*1d80*/  BSYNC B1 ;  /* 0x0000000000017941 */ /* 0x000fea0003800000 */
.L_x_19:
[----:B------:R-:W-:Y:S05]  /*1d90*/  BRA `(.L_x_21) ;  /* 0xfffffff000a47947 */ /* 0x000fea000383ffff */
.L_x_14:
[----:B------:R-:W-:Y:S01]  /*1da0*/  BSSY B1, `(.L_x_22) ;  /* 0x0000008000017945 */ /* 0x000fe20003800000 */
[----:B------:R-:W-:-:S07]  /*1db0*/  MOV R15, 0xffffffff ;  /* 0xffffffff000f7802 */ /* 0x000fce0000000f00 */
[----:B012---:R-:W-:Y:S05]  /*1dc0*/  WARPSYNC.COLLECTIVE.ALL `(.L_x_23) ;  /* 0x0000000000147948 */ /* 0x007fea0003c00000 */
[----:B------:R-:W-:-:S04]  /*1dd0*/  SHF.L.U32 R13, R13, 0x10, RZ ;  /* 0x000000100d0d7819 */ /* 0x000fc800000006ff */
[----:B------:R-:W-:-:S05]  /*1de0*/  LOP3.LUT R13, R13, 0xf, R14, 0xf8, !PT ;  /* 0x0000000f0d0d7812 */ /* 0x000fca00078ef80e */
[----:B------:R3:W-:Y:S02]  /*1df0*/  BAR.SYNC.DEFER_BLOCKING R13, R13 ;  /* 0x0000000d0000731d */ /* 0x0007e40000010000 */
[----:B---3--:R-:W-:-:S04]  /*1e00*/  SHF.R.U32 R13, R13, 0x10, RZ ;  /* 0x000000100d0d7819 */ /* 0x008fc800000016ff */
[----:B012---:R-:W-:Y:S05]  /*1e10*/  ENDCOLLECTIVE ;  /* 0x000000000000791b */ /* 0x007fea0003800000 */
.L_x_23:
[----:B------:R-:W-:Y:S05]  /*1e20*/  BSYNC B1 ;  /* 0x0000000000017941 */ /* 0x000fea0003800000 */
.L_x_22:
[----:B------:R-:W-:Y:S01]  /*1e30*/  IMAD R3, R9, 0x4100, R12 ;  /* 0x0000410009037824 */ /* 0x000fe200078e020c */
[----:B------:R-:W-:Y:S01]  /*1e40*/  ISETP.EQ.AND P5, PT, R21, 0x14, PT ;  /* 0x000000141500780c */ /* 0x000fe20003fa2270 */
[----:B------:R-:W-:Y:S02]  /*1e50*/  IMAD R15, R9, 0x104, R20 ;  /* 0x00000104090f7824 */ /* 0x000fe400078e0214 */
[C---:B------:R-:W-:Y:S02]  /*1e60*/  IMAD R3, R10.reuse, 0x104, R3 ;  /* 0x000001040a037824 */ /* 0x040fe400078e0203 */
[----:B------:R-:W-:-:S03]  /*1e70*/  IMAD R4, R10, 0x4, R15 ;  /* 0x000000040a047824 */ /* 0x000fc600078e020f */
[----:B------:R-:W-:Y:S04]  /*1e80*/  LDS R15, [R3] ;  /* 0x00000000030f7984 */ /* 0x000fe80000000800 */
[----:B------:R-:W0:Y:S04]  /*1e90*/  LDS R14, [R4] ;  /* 0x00000000040e7984 */ /* 0x000e280000000800 */
[----:B------:R-:W-:Y:S04]  /*1ea0*/  LDS R21, [R3+0x1f7c] ;  /* 0x001f7c0003157984 */ /* 0x000fe80000000800 */
[----:B------:R-:W-:Y:S01]  /*1eb0*/  LDS R22, [R4+0x7c] ;  /* 0x00007c0004167984 */ /* 0x000fe20000000800 */
[----:B0-----:R-:W-:-:S03]  /*1ec0*/  FFMA R14, R15, R14, R2 ;  /* 0x0000000e0f0e7223 */ /* 0x001fc60000000002 */
[----:B------:R-:W-:Y:S04]  /*1ed0*/  LDS R15, [R3+0x104] ;  /* 0x00010400030f7984 */ /* 0x000fe80000000800 */
[----:B------:R-:W0:Y:S02]  /*1ee0*/  LDS R2, [R4+0x4] ;  /* 0x0000040004027984 */ /* 0x000e240000000800 */
[----:B0-----:R-:W-:Y:S02]  /*1ef0*/  FFMA R2, R15, R2, R14 ;  /* 0x000000020f027223 */ /* 0x001fe4000000000e */
[----:B------:R-:W-:Y:S04]  /*1f00*/  LDS R15, [R3+0x208] ;  /* 0x00020800030f7984 */ /* 0x000fe80000000800 */
[----:B------:R-:W0:Y:S02]  /*1f10*/  LDS R14, [R4+0x8] ;  /* 0x00000800040e7984 */ /* 0x000e240000000800 */
[----:B0-----:R-:W-:-:S02]  /*1f20*/  FFMA R2, R15, R14, R2 ;  /* 0x0000000e0f027223 */ /* 0x001fc40000000002 */
        /* <DEDUP_REMOVED lines=83> */
[----:B0-----:R-:W-:Y:S01]  /*2460*/  FFMA R2, R15, R14, R2 ;  /* 0x0000000e0f027223 */ /* 0x001fe20000000002 */
[----:B------:R-:W-:-:S02]  /*2470*/  @P2 MOV R14, RZ ;  /* 0x000000ff000e2202 */ /* 0x000fc40000000f00 */
[----:B------:R-:W-:Y:S01]  /*2480*/  @P1 MOV R14, 0x1 ;  /* 0x00000001000e1802 */ /* 0x000fe20000000f00 */
[----:B------:R-:W-:Y:S01]  /*2490*/  FFMA R2, R21, R22, R2 ;  /* 0x0000001615027223 */ /* 0x000fe20000000002 */
[-C--:B------:R-:W-:Y:S01]  /*24a0*/  @P0 MOV R14, R0.reuse ;  /* 0x00000000000e0202 */ /* 0x080fe20000000f00 */
[----:B------:R-:W-:Y:S01]  /*24b0*/  @P3 IMAD.MOV.U32 R14, RZ, RZ, 0x2 ;  /* 0x00000002ff0e3424 */ /* 0x000fe200078e00ff */
[----:B------:R-:W-:Y:S02]  /*24c0*/  @P4 MOV R14, 0x3 ;  /* 0x00000003000e4802 */ /* 0x000fe40000000f00 */
[----:B------:R-:W-:Y:S02]  /*24d0*/  @P5 MOV R14, R0 ;  /* 0x00000000000e5202 */ /* 0x000fe40000000f00 */
[----:B------:R-:W-:-:S07]  /*24e0*/  MOV R15, 0xffffffff ;  /* 0xffffffff000f7802 */ /* 0x000fce0000000f00 */
[----:B------:R-:W-:Y:S05]  /*24f0*/  WARPSYNC.COLLECTIVE.ALL `(.L_x_24) ;  /* 0x0000000000147948 */ /* 0x000fea0003c00000 */
[----:B------:R-:W-:-:S04]  /*2500*/  SHF.L.U32 R13, R13, 0x10, RZ ;  /* 0x000000100d0d7819 */ /* 0x000fc800000006ff */
[----:B------:R-:W-:-:S05]  /*2510*/  LOP3.LUT R13, R13, 0xf, R14, 0xf8, !PT ;  /* 0x0000000f0d0d7812 */ /* 0x000fca00078ef80e */
[----:B------:R0:W-:Y:S06]  /*2520*/  BAR.ARV R13, R13 ;  /* 0x0000000d0000731d */ /* 0x0001ec0000002000 */
[----:B0-----:R-:W-:Y:S01]  /*2530*/  SHF.R.U32 R13, R13, 0x10, RZ ;  /* 0x000000100d0d7819 */ /* 0x001fe200000016ff */
[----:B------:R-:W-:Y:S06]  /*2540*/  ENDCOLLECTIVE ;  /* 0x000000000000791b */ /* 0x000fec0003800000 */
.L_x_24:
[----:B------:R-:W-:Y:S05]  /*2550*/  BRA `(.L_x_25) ;  /* 0xfffffff400847947 */ /* 0x000fea000383ffff */
.L_x_26:
[----:B------:R-:W-:-:S00]  /*2560*/  BRA `(.L_x_26) ;  /* 0xfffffffc00fc7947 */ /* 0x000fc0000383ffff */
[----:B------:R-:W-:-:S00]  /*2570*/  NOP ;  /* 0x0000000000007918 */ /* 0x000fc00000000000 */
        /* <DEDUP_REMOVED lines=8> */
.L_x_27:


//--------------------- .nv.global.init           --------------------------
	.section	.nv.global.init,"aw",@progbits
.nv.global.init:
	.type		$str,@object
	.size		$str,($str$1 - $str)
$str:
        /*0000*/ 	.byte	0x62, 0x6c, 0x6f, 0x63, 0x6b, 0x44, 0x69, 0x6d, 0x2e, 0x78, 0x20, 0x3d, 0x3d, 0x20, 0x77, 0x61
        /*0010*/ 	.byte	0x72, 0x70, 0x53, 0x69, 0x7a, 0x65, 0x00
	.type		$str$1,@object
	.size		$str$1,($str$2 - $str$1)
$str$1:
        /*0017*/ 	.byte	0x2f, 0x74, 0x6d, 0x70, 0x2f, 0x73, 0x61, 0x73, 0x73, 0x5f, 0x63, 0x75, 0x5f, 0x66, 0x31, 0x30
        /*0027*/ 	.byte	0x6b, 0x66, 0x77, 0x61, 0x5f, 0x2f, 0x6b, 0x2e, 0x63, 0x75, 0x00
	.type		$str$2,@object
	.size		$str$2,(__unnamed_1 - $str$2)
$str$2:
        /*0032*/ 	.byte	0x62, 0x6c, 0x6f, 0x63, 0x6b, 0x44, 0x69, 0x6d, 0x2e, 0x79, 0x20, 0x3d, 0x3d, 0x20, 0x28, 0x62
        /*0042*/ 	.byte	0x6c, 0x6f, 0x63, 0x6b, 0x5f, 0x73, 0x69, 0x7a, 0x65, 0x20, 0x2f, 0x20, 0x77, 0x61, 0x72, 0x70
        /*0052*/ 	.byte	0x53, 0x69, 0x7a, 0x65, 0x29, 0x20, 0x2a, 0x20, 0x32, 0x20, 0x2a, 0x20, 0x32, 0x00
	.type		__unnamed_1,@object
	.size		__unnamed_1,(.L_0 - __unnamed_1)
__unnamed_1:
        /*0060*/ 	.byte	0x76, 0x6f, 0x69, 0x64, 0x20, 0x73, 0x67, 0x65, 0x6d, 0x76, 0x5f, 0x64, 0x65, 0x76, 0x28, 0x63
        /*0070*/ 	.byte	0x6f, 0x6e, 0x73, 0x74, 0x20, 0x66, 0x6c, 0x6f, 0x61, 0x74, 0x20, 0x2a, 0x2c, 0x20, 0x63, 0x6f
        /*0080*/ 	.byte	0x6e, 0x73, 0x74, 0x20, 0x66, 0x6c, 0x6f, 0x61, 0x74, 0x20, 0x2a, 0x2c, 0x20, 0x66, 0x6c, 0x6f
        /*0090*/ 	.byte	0x61, 0x74, 0x20, 0x2a, 0x2c, 0x20, 0x69, 0x6e, 0x74, 0x2c, 0x20, 0x69, 0x6e, 0x74, 0x29, 0x00
.L_0:


//--------------------- .nv.shared._Z9sgemv_devPKfS0_Pfii --------------------------
	.section	.nv.shared._Z9sgemv_devPKfS0_Pfii,"aw",@nobits
	.sectionflags	@""
	.align	4
.nv.shared._Z9sgemv_devPKfS0_Pfii:
	.zero		34824


//--------------------- .nv.shared.reserved.0     --------------------------
	.section	.nv.shared.reserved.0,"aw",@nobits
	.weak		__nv_reservedSMEM_offset_0_alias
	.size		__nv_reservedSMEM_offset_0_alias, 0, 64
	.other		__nv_reservedSMEM_offset_0_alias,@"STO_CUDA_RESERVED_SHARED STV_DEFAULT"
__nv_reservedSMEM_offset_0_alias:
	.zero		0
	.zero		64


//--------------------- .nv.constant0._Z9sgemv_devPKfS0_Pfii --------------------------
	.section	.nv.constant0._Z9sgemv_devPKfS0_Pfii,"a",@progbits
	.sectionflags	@""
	.align	4
.nv.constant0._Z9sgemv_devPKfS0_Pfii:
	.zero		928


//--------------------- SYMBOLS --------------------------

	.type		.nv.reservedSmem.offset0,@object
	.size		.nv.reservedSmem.offset0,0x4
	.type		.nv.reservedSmem.cap,@object
	.size		.nv.reservedSmem.cap,0x4
	.type		__assertfail,@function
